def matmul_kernel(
    a_ptr,
    b_ptr,
    c_ptr,
    M,
    N,
    K,
    stride_am,
    stride_ak,
    stride_bk,
    stride_bn,
    stride_cm,
    stride_cn,
    BLOCK_M: tl.constexpr,
    BLOCK_N: tl.constexpr,
    BLOCK_K: tl.constexpr,
    GROUP_M: tl.constexpr,
):
    pid = tl.program_id(axis=0)
    num_pid_m = tl.cdiv(M, BLOCK_M)
    num_pid_n = tl.cdiv(N, BLOCK_N)
    num_pid_in_group = GROUP_M * num_pid_n
    group_id = pid // num_pid_in_group
    first_pid_m = group_id * GROUP_M
    group_size_m = min(num_pid_m - first_pid_m, GROUP_M)
    pid_m = first_pid_m + ((pid % num_pid_in_group) % group_size_m)
    pid_n = (pid % num_pid_in_group) // group_size_m

    offs_am = (pid_m * BLOCK_M + tl.arange(0, BLOCK_M)) % M
    offs_bn = (pid_n * BLOCK_N + tl.arange(0, BLOCK_N)) % N
    offs_k = tl.arange(0, BLOCK_K)
    a_ptrs = a_ptr + offs_am[:, None] * stride_am + offs_k[None, :] * stride_ak
    b_ptrs = b_ptr + offs_k[:, None] * stride_bk + offs_bn[None, :] * stride_bn

    acc = tl.zeros((BLOCK_M, BLOCK_N), dtype=tl.float32)
    for kk in range(0, tl.cdiv(K, BLOCK_K)):
        a = tl.load(a_ptrs, mask=offs_k[None, :] < K - kk * BLOCK_K, other=0.0)
        b = tl.load(b_ptrs, mask=offs_k[:, None] < K - kk * BLOCK_K, other=0.0)
        acc = tl.dot(a, b, acc)
        a_ptrs += BLOCK_K * stride_ak
        b_ptrs += BLOCK_K * stride_bk

    c = acc.to(c_ptr.dtype.element_ty)
    offs_cm = pid_m * BLOCK_M + tl.arange(0, BLOCK_M)
    offs_cn = pid_n * BLOCK_N + tl.arange(0, BLOCK_N)
    c_ptrs = c_ptr + offs_cm[:, None] * stride_cm + offs_cn[None, :] * stride_cn
    mask = (offs_cm[:, None] < M) & (offs_cn[None, :] < N)
    tl.store(c_ptrs, c, mask=mask)

# config = {"BLOCK_K": 64, "BLOCK_M": 64, "BLOCK_N": 128, "GROUP_M": 8, "arch": "sm_100", "dtype": "bf16", "num_ctas": 2, "num_stages": 3, "num_warps": 4}
# arch = sm_100


// ===== COMPILED SASS (sm_100a) =====

	.target	sm_100a

	.elftype	@"ET_EXEC"


//--------------------- .note.nv.tkinfo           --------------------------
	.section	.note.nv.tkinfo,"",@"SHT_NOTE"
	.sectionflags	@"SHF_NOTE_NV_TKINFO"
	.tkinfo
        /*0018*/ 	.word	0x00000081
        /*0030*/ 	.string	""
        /*0030*/ 	.string	"ptxas-blackwell"
        /*0030*/ 	.string	"Cuda compilation tools, release 12.9, V12.9.86"
        /*0030*/ 	.string	"Build cuda_12.9.r12.9/compiler.36037853_0"
        /*0030*/ 	.string	"-v  -suppress-debug-info  -lineinfo  -arch sm_100a "



//--------------------- .note.nv.cuver            --------------------------
	.section	.note.nv.cuver,"",@"SHT_NOTE"
	.sectionflags	@"SHF_NOTE_NV_CUVER"
        /*0018*/ 	.short	0x0001
        /*001a*/ 	.short	0x0064
        /*001c*/ 	.short	0x0001
        /*001e*/ 	.short	0x0000
        /*0020*/ 	.short	0x0001
        /*0022*/ 	.short	0x0000


//--------------------- .nv.info                  --------------------------
	.section	.nv.info,"",@"SHT_CUDA_INFO"
	.align	4


	//----- nvinfo : EIATTR_REGCOUNT
	.align		4
        /*0000*/ 	.byte	0x04, 0x2f
        /*0002*/ 	.short	(.L_4 - .L_3)
	.align		4
.L_3:
        /*0004*/ 	.word	index@(matmul_kernel)
        /*0008*/ 	.word	0x000000fe


	//----- nvinfo : EIATTR_FRAME_SIZE
	.align		4
.L_4:
        /*000c*/ 	.byte	0x04, 0x11
        /*000e*/ 	.short	(.L_6 - .L_5)
	.align		4
.L_5:
        /*0010*/ 	.word	index@($__internal_2_$__cuda_sm10x_tcgen05_guardrail_trap_unallocated_columns_being_dealloced)
        /*0014*/ 	.word	0x00000000


	//----- nvinfo : EIATTR_FRAME_SIZE
	.align		4
.L_6:
        /*0018*/ 	.byte	0x04, 0x11
        /*001a*/ 	.short	(.L_8 - .L_7)
	.align		4
.L_7:
        /*001c*/ 	.word	index@($__internal_1_$__cuda_sm10x_tcgen05_guardrail_trap_phase_invalid_during_alloc)
        /*0020*/ 	.word	0x00000000


	//----- nvinfo : EIATTR_FRAME_SIZE
	.align		4
.L_8:
        /*0024*/ 	.byte	0x04, 0x11
        /*0026*/ 	.short	(.L_10 - .L_9)
	.align		4
.L_9:
        /*0028*/ 	.word	index@($__internal_0_$__cuda_sm10x_tcgen05_guardrail_trap_col_being_dealloced_not_returned_by_alloc)
        /*002c*/ 	.word	0x00000000


	//----- nvinfo : EIATTR_FRAME_SIZE
	.align		4
.L_10:
        /*0030*/ 	.byte	0x04, 0x11
        /*0032*/ 	.short	(.L_12 - .L_11)
	.align		4
.L_11:
        /*0034*/ 	.word	index@(matmul_kernel)
        /*0038*/ 	.word	0x00000000


	//----- nvinfo : EIATTR_MIN_STACK_SIZE
	.align		4
.L_12:
        /*003c*/ 	.byte	0x04, 0x12
        /*003e*/ 	.short	(.L_14 - .L_13)
	.align		4
.L_13:
        /*0040*/ 	.word	index@(matmul_kernel)
        /*0044*/ 	.word	0x00000000
.L_14:


//--------------------- .nv.info.matmul_kernel    --------------------------
	.section	.nv.info.matmul_kernel,"",@"SHT_CUDA_INFO"
	.sectionflags	@""
	.align	4


	//----- nvinfo : EIATTR_CUDA_API_VERSION
	.align		4
        /*0000*/ 	.byte	0x04, 0x37
        /*0002*/ 	.short	(.L_16 - .L_15)
.L_15:
        /*0004*/ 	.word	0x00000081


	//----- nvinfo : EIATTR_KPARAM_INFO
	.align		4
.L_16:
        /*0008*/ 	.byte	0x04, 0x17
        /*000a*/ 	.short	(.L_18 - .L_17)
.L_17:
        /*000c*/ 	.word	0x00000000
        /*0010*/ 	.short	0x000d
        /*0012*/ 	.short	0x0048
        /*0014*/ 	.byte	0x00, 0xf4, 0x21, 0x00


	//----- nvinfo : EIATTR_KPARAM_INFO
	.align		4
.L_18:
        /*0018*/ 	.byte	0x04, 0x17
        /*001a*/ 	.short	(.L_20 - .L_19)
.L_19:
        /*001c*/ 	.word	0x00000000
        /*0020*/ 	.short	0x000c
        /*0022*/ 	.short	0x0040
        /*0024*/ 	.byte	0x00, 0xf4, 0x21, 0x00


	//----- nvinfo : EIATTR_KPARAM_INFO
	.align		4
.L_20:
        /*0028*/ 	.byte	0x04, 0x17
        /*002a*/ 	.short	(.L_22 - .L_21)
.L_21:
        /*002c*/ 	.word	0x00000000
        /*0030*/ 	.short	0x000b
        /*0032*/ 	.short	0x0038
        /*0034*/ 	.byte	0x00, 0xf0, 0x11, 0x00


	//----- nvinfo : EIATTR_KPARAM_INFO
	.align		4
.L_22:
        /*0038*/ 	.byte	0x04, 0x17
        /*003a*/ 	.short	(.L_24 - .L_23)
.L_23:
        /*003c*/ 	.word	0x00000000
        /*0040*/ 	.short	0x000a
        /*0042*/ 	.short	0x0034
        /*0044*/ 	.byte	0x00, 0xf0, 0x11, 0x00


	//----- nvinfo : EIATTR_KPARAM_INFO
	.align		4
.L_24:
        /*0048*/ 	.byte	0x04, 0x17
        /*004a*/ 	.short	(.L_26 - .L_25)
.L_25:
        /*004c*/ 	.word	0x00000000
        /*0050*/ 	.short	0x0009
        /*0052*/ 	.short	0x0030
        /*0054*/ 	.byte	0x00, 0xf0, 0x11, 0x00


	//----- nvinfo : EIATTR_KPARAM_INFO
	.align		4
.L_26:
        /*0058*/ 	.byte	0x04, 0x17
        /*005a*/ 	.short	(.L_28 - .L_27)
.L_27:
        /*005c*/ 	.word	0x00000000
        /*0060*/ 	.short	0x0008
        /*0062*/ 	.short	0x002c
        /*0064*/ 	.byte	0x00, 0xf0, 0x11, 0x00


	//----- nvinfo : EIATTR_KPARAM_INFO
	.align		4
.L_28:
        /*0068*/ 	.byte	0x04, 0x17
        /*006a*/ 	.short	(.L_30 - .L_29)
.L_29:
        /*006c*/ 	.word	0x00000000
        /*0070*/ 	.short	0x0007
        /*0072*/ 	.short	0x0028
        /*0074*/ 	.byte	0x00, 0xf0, 0x11, 0x00


	//----- nvinfo : EIATTR_KPARAM_INFO
	.align		4
.L_30:
        /*0078*/ 	.byte	0x04, 0x17
        /*007a*/ 	.short	(.L_32 - .L_31)
.L_31:
        /*007c*/ 	.word	0x00000000
        /*0080*/ 	.short	0x0006
        /*0082*/ 	.short	0x0024
        /*0084*/ 	.byte	0x00, 0xf0, 0x11, 0x00


	//----- nvinfo : EIATTR_KPARAM_INFO
	.align		4
.L_32:
        /*0088*/ 	.byte	0x04, 0x17
        /*008a*/ 	.short	(.L_34 - .L_33)
.L_33:
        /*008c*/ 	.word	0x00000000
        /*0090*/ 	.short	0x0005
        /*0092*/ 	.short	0x0020
        /*0094*/ 	.byte	0x00, 0xf0, 0x11, 0x00


	//----- nvinfo : EIATTR_KPARAM_INFO
	.align		4
.L_34:
        /*0098*/ 	.byte	0x04, 0x17
        /*009a*/ 	.short	(.L_36 - .L_35)
.L_35:
        /*009c*/ 	.word	0x00000000
        /*00a0*/ 	.short	0x0004
        /*00a2*/ 	.short	0x001c
        /*00a4*/ 	.byte	0x00, 0xf0, 0x11, 0x00


	//----- nvinfo : EIATTR_KPARAM_INFO
	.align		4
.L_36:
        /*00a8*/ 	.byte	0x04, 0x17
        /*00aa*/ 	.short	(.L_38 - .L_37)
.L_37:
        /*00ac*/ 	.word	0x00000000
        /*00b0*/ 	.short	0x0003
        /*00b2*/ 	.short	0x0018
        /*00b4*/ 	.byte	0x00, 0xf0, 0x11, 0x00


	//----- nvinfo : EIATTR_KPARAM_INFO
	.align		4
.L_38:
        /*00b8*/ 	.byte	0x04, 0x17
        /*00ba*/ 	.short	(.L_40 - .L_39)
.L_39:
        /*00bc*/ 	.word	0x00000000
        /*00c0*/ 	.short	0x0002
        /*00c2*/ 	.short	0x0010
        /*00c4*/ 	.byte	0x00, 0xf4, 0x21, 0x00


	//----- nvinfo : EIATTR_KPARAM_INFO
	.align		4
.L_40:
        /*00c8*/ 	.byte	0x04, 0x17
        /*00ca*/ 	.short	(.L_42 - .L_41)
.L_41:
        /*00cc*/ 	.word	0x00000000
        /*00d0*/ 	.short	0x0001
        /*00d2*/ 	.short	0x0008
        /*00d4*/ 	.byte	0x00, 0xf4, 0x21, 0x00


	//----- nvinfo : EIATTR_KPARAM_INFO
	.align		4
.L_42:
        /*00d8*/ 	.byte	0x04, 0x17
        /*00da*/ 	.short	(.L_44 - .L_43)
.L_43:
        /*00dc*/ 	.word	0x00000000
        /*00e0*/ 	.short	0x0000
        /*00e2*/ 	.short	0x0000
        /*00e4*/ 	.byte	0x00, 0xf4, 0x21, 0x00


	//----- nvinfo : EIATTR_EXPLICIT_CLUSTER
	.align		4
.L_44:
        /*00e8*/ 	.byte	0x01, 0x3e
	.zero		2


	//----- nvinfo : EIATTR_CTA_PER_CLUSTER
	.align		4
        /*00ec*/ 	.byte	0x04, 0x3d
        /*00ee*/ 	.short	(.L_46 - .L_45)
.L_45:
        /*00f0*/ 	.word	0x00000002
        /*00f4*/ 	.word	0x00000001
        /*00f8*/ 	.word	0x00000001


	//----- nvinfo : EIATTR_AT_ENTRY_FRAGMENTS
	.align		4
.L_46:
        /*00fc*/ 	.byte	0x04, 0x4f
        /*00fe*/ 	.short	(.L_48 - .L_47)


	//   ....[0]....
.L_47:
        /*0100*/ 	.word	0x00000004


	//----- nvinfo : EIATTR_RESERVED_SMEM_USED
	.align		4
.L_48:
        /*0104*/ 	.byte	0x01, 0x41
	.zero		2


	//----- nvinfo : EIATTR_SPARSE_MMA_MASK
	.align		4
        /*0108*/ 	.byte	0x03, 0x50
        /*010a*/ 	.short	0x0000


	//----- nvinfo : EIATTR_TCGEN05_1CTA_USED
	.align		4
        /*010c*/ 	.byte	0x01, 0x51
	.zero		2


	//----- nvinfo : EIATTR_MAXREG_COUNT
	.align		4
        /*0110*/ 	.byte	0x03, 0x1b
        /*0112*/ 	.short	0x00ff


	//----- nvinfo : EIATTR_NUM_BARRIERS
	.align		4
        /*0114*/ 	.byte	0x02, 0x4c
        /*0116*/ 	.byte	0x01
	.zero		1


	//----- nvinfo : EIATTR_INT_WARP_WIDE_INSTR_OFFSETS
	.align		4
        /*0118*/ 	.byte	0x04, 0x31
        /*011a*/ 	.short	(.L_50 - .L_49)


	//   ....[0]....
.L_49:
        /*011c*/ 	.word	0x000025d0


	//   ....[1]....
        /*0120*/ 	.word	0x000025e0


	//   ....[2]....
        /*0124*/ 	.word	0x00003ee0


	//   ....[3]....
        /*0128*/ 	.word	0x000073d0


	//   ....[4]....
        /*012c*/ 	.word	0x00007420


	//----- nvinfo : EIATTR_COOP_GROUP_MASK_REGIDS
	.align		4
.L_50:
        /*0130*/ 	.byte	0x04, 0x29
        /*0132*/ 	.short	(.L_52 - .L_51)


	//   ....[0]....
.L_51:
        /*0134*/ 	.word	0xffffffff


	//   ....[1]....
        /*0138*/ 	.word	0xffffffff


	//   ....[2]....
        /*013c*/ 	.word	0xffffffff


	//   ....[3]....
        /*0140*/ 	.word	0xffffffff


	//----- nvinfo : EIATTR_COOP_GROUP_INSTR_OFFSETS
	.align		4
.L_52:
        /*0144*/ 	.byte	0x04, 0x28
        /*0146*/ 	.short	(.L_54 - .L_53)


	//   ....[0]....
.L_53:
        /*0148*/ 	.word	0x00000070


	//   ....[1]....
        /*014c*/ 	.word	0x00000330


	//   ....[2]....
        /*0150*/ 	.word	0x00007260


	//   ....[3]....
        /*0154*/ 	.word	0x000074d0


	//----- nvinfo : EIATTR_VRC_CTA_INIT_COUNT
	.align		4
.L_54:
        /*0158*/ 	.byte	0x02, 0x4a
        /*015a*/ 	.byte	0x80
	.zero		1


	//----- nvinfo : EIATTR_MBARRIER_INSTR_OFFSETS
	.align		4
        /*015c*/ 	.byte	0x04, 0x39
        /*015e*/ 	.short	(.L_56 - .L_55)


	//   ....[0]....
.L_55:
        /*0160*/ 	.word	0x00002700
        /*0164*/ 	.word	0x000000ff
        /*0168*/ 	.word	0x00000000
        /*016c*/ 	.short	0x0100
        /*016e*/ 	.byte	0x0b
	.zero		1


	//   ....[1]....
        /*0170*/ 	.word	0x00003f20
        /*0174*/ 	.word	0x000000ff
        /*0178*/ 	.word	0x00008008
        /*017c*/ 	.short	0x0100
        /*017e*/ 	.byte	0x09
	.zero		1


	//   ....[2]....
        /*0180*/ 	.word	0x00004f50
        /*0184*/ 	.word	0x000000ff
        /*0188*/ 	.word	0x00000000
        /*018c*/ 	.short	0x010a
        /*018e*/ 	.byte	0x0b
	.zero		1


	//   ....[3]....
        /*0190*/ 	.word	0x000063f0
        /*0194*/ 	.word	0x000000ff
        /*0198*/ 	.word	0x00000000
        /*019c*/ 	.short	0x010a
        /*019e*/ 	.byte	0x0b
	.zero		1


	//   ....[4]....
        /*01a0*/ 	.word	0x000064e0
        /*01a4*/ 	.word	0x000000ff
        /*01a8*/ 	.word	0x00008000
        /*01ac*/ 	.short	0x0108
        /*01ae*/ 	.byte	0x09
	.zero		1


	//   ....[5]....
        /*01b0*/ 	.word	0x00006590
        /*01b4*/ 	.word	0x000000ff
        /*01b8*/ 	.word	0x00008008
        /*01bc*/ 	.short	0x0108
        /*01be*/ 	.byte	0x09
	.zero		1


	//   ....[6]....
        /*01c0*/ 	.word	0x000074f0
        /*01c4*/ 	.word	0x000000ff
        /*01c8*/ 	.word	0x00000000
        /*01cc*/ 	.short	0x010a
        /*01ce*/ 	.byte	0x0b
	.zero		1


	//   ....[7]....
        /*01d0*/ 	.word	0x00007520
        /*01d4*/ 	.word	0x000000ff
        /*01d8*/ 	.word	0x00000000
        /*01dc*/ 	.short	0x010a
        /*01de*/ 	.byte	0x0b
	.zero		1


	//----- nvinfo : EIATTR_NUM_MBARRIERS
	.align		4
.L_56:
        /*01e0*/ 	.byte	0x03, 0x38
        /*01e2*/ 	.short	0x0002


	//----- nvinfo : EIATTR_EXIT_INSTR_OFFSETS
	.align		4
        /*01e4*/ 	.byte	0x04, 0x1c
        /*01e6*/ 	.short	(.L_58 - .L_57)


	//   ....[0]....
.L_57:
        /*01e8*/ 	.word	0x000074e0


	//----- nvinfo : EIATTR_REQNTID
	.align		4
.L_58:
        /*01ec*/ 	.byte	0x04, 0x10
        /*01ee*/ 	.short	(.L_60 - .L_59)
.L_59:
        /*01f0*/ 	.word	0x00000080
        /*01f4*/ 	.word	0x00000001
        /*01f8*/ 	.word	0x00000001


	//----- nvinfo : EIATTR_CRS_STACK_SIZE
	.align		4
.L_60:
        /*01fc*/ 	.byte	0x04, 0x1e
        /*01fe*/ 	.short	(.L_62 - .L_61)
.L_61:
        /*0200*/ 	.word	0x00000000


	//----- nvinfo : EIATTR_CBANK_PARAM_SIZE
	.align		4
.L_62:
        /*0204*/ 	.byte	0x03, 0x19
        /*0206*/ 	.short	0x0050


	//----- nvinfo : EIATTR_PARAM_CBANK
	.align		4
        /*0208*/ 	.byte	0x04, 0x0a
        /*020a*/ 	.short	(.L_64 - .L_63)
	.align		4
.L_63:
        /*020c*/ 	.word	index@(.nv.constant0.matmul_kernel)
        /*0210*/ 	.short	0x0380
        /*0212*/ 	.short	0x0050


	//----- nvinfo : EIATTR_SW_WAR
	.align		4
.L_64:
        /*0214*/ 	.byte	0x04, 0x36
        /*0216*/ 	.short	(.L_66 - .L_65)
.L_65:
        /*0218*/ 	.word	0x00000008
.L_66:


//--------------------- .nv.compat                --------------------------
	.section	.nv.compat,"",@"SHT_CUDA_COMPAT_INFO"
	.align	4
        /*0000*/ 	.byte	0x02, 0x02, 0x02, 0x00, 0x02, 0x05, 0x05, 0x00, 0x02, 0x03, 0x00, 0x00, 0x02, 0x06, 0x01, 0x00


//--------------------- .nv.callgraph             --------------------------
	.section	.nv.callgraph,"",@"SHT_CUDA_CALLGRAPH"
	.align	4
	.sectionentsize	8
	.align		4
        /*0000*/ 	.word	0x00000000
	.align		4
        /*0004*/ 	.word	0xffffffff
	.align		4
        /*0008*/ 	.word	0x00000000
	.align		4
        /*000c*/ 	.word	0xfffffffe
	.align		4
        /*0010*/ 	.word	0x00000000
	.align		4
        /*0014*/ 	.word	0xfffffffd
	.align		4
        /*0018*/ 	.word	0x00000000
	.align		4
        /*001c*/ 	.word	0xfffffffc


//--------------------- .text.matmul_kernel       --------------------------
	.section	.text.matmul_kernel,"ax",@progbits
	.align	128
        .global         matmul_kernel
        .type           matmul_kernel,@function
        .size           matmul_kernel,(.L_x_20 - matmul_kernel)
        .other          matmul_kernel,@"STO_CUDA_ENTRY STV_DEFAULT"
matmul_kernel:
.text.matmul_kernel:
[----:B------:R-:W0:Y:S01]  /*0000*/  LDC R1, c[0x0][0x37c] ;  /* 0x0000df00ff017b82 */ /* 0x000e220000000800 */
[----:B------:R-:W1:Y:S01]  /*0010*/  S2R R97, SR_TID.X ;  /* 0x0000000000617919 */ /* 0x000e620000002100 */
[----:B------:R-:W2:Y:S01]  /*0020*/  LDCU.64 UR20, c[0x0][0x358] ;  /* 0x00006b00ff1477ac */ /* 0x000ea20008000a00 */
[----:B-1----:R-:W-:-:S13]  /*0030*/  ISETP.GE.U32.AND P0, PT, R97, 0x20, PT ;  /* 0x000000206100780c */ /* 0x002fda0003f06070 */
[----:B------:R-:W-:Y:S02]  /*0040*/  VOTEU.ANY UP0, P0 ;  /* 0x0000000000ff7886 */ /* 0x000fe40000000100 */
[----:B0-2---:R-:W-:Y:S05]  /*0050*/  BRA.U UP0, `(.L_x_0) ;  /* 0x0000000100b87547 */ /* 0x005fea000b800000 */
[----:B------:R-:W0:Y:S01]  /*0060*/  S2UR UR6, SR_CgaCtaId ;  /* 0x00000000000679c3 */ /* 0x000e220000008800 */
[----:B------:R-:W-:Y:S01]  /*0070*/  NOP ;  /* 0x0000000000007918 */ /* 0x000fe20000000000 */
[----:B------:R-:W-:Y:S02]  /*0080*/  UMOV UR4, 0x40 ;  /* 0x0000004000047882 */ /* 0x000fe40000000000 */
[----:B0-----:R-:W-:-:S09]  /*0090*/  ULEA UR4, UR6, UR4, 0x18 ;  /* 0x0000000406047291 */ /* 0x001fd2000f8ec0ff */
[----:B------:R-:W0:Y:S01]  /*00a0*/  LDS.U8 R0, [UR4] ;  /* 0x00000004ff007984 */ /* 0x000e220008000000 */
[----:B------:R-:W-:Y:S02]  /*00b0*/  UMOV UR4, 0x400 ;  /* 0x0000040000047882 */ /* 0x000fe40000000000 */
[----:B------:R-:W-:Y:S01]  /*00c0*/  ULEA UR4, UR6, UR4, 0x18 ;  /* 0x0000000406047291 */ /* 0x000fe2000f8ec0ff */
[----:B0-----:R-:W-:-:S13]  /*00d0*/  ISETP.NE.AND P0, PT, R0, RZ, PT ;  /* 0x000000ff0000720c */ /* 0x001fda0003f05270 */
[----:B------:R-:W-:Y:S05]  /*00e0*/  @P0 BRA `(.L_x_1) ;  /* 0x00000000007c0947 */ /* 0x000fea0003800000 */
[----:B------:R-:W-:-:S13]  /*00f0*/  ELECT P0, URZ, PT ;  /* 0x0000000000ff782f */ /* 0x000fda0003800000 */
[----:B------:R-:W-:Y:S05]  /*0100*/  @!P0 BRA `(.L_x_2) ;  /* 0x0000000000848947 */ /* 0x000fea0003800000 */
[----:B------:R-:W-:Y:S01]  /*0110*/  UMOV UR5, 0x2 ;  /* 0x0000000200057882 */ /* 0x000fe20000000000 */
[----:B------:R-:W-:Y:S02]  /*0120*/  IMAD.MOV.U32 R4, RZ, RZ, 0x1 ;  /* 0x00000001ff047424 */ /* 0x000fe400078e00ff */
[----:B------:R-:W-:Y:S02]  /*0130*/  IMAD.MOV.U32 R5, RZ, RZ, 0x3 ;  /* 0x00000003ff057424 */ /* 0x000fe400078e00ff */
[----:B------:R-:W-:Y:S04]  /*0140*/  DEPBAR.LE SB0, 0x36 ;  /* 0x00008d800000791a */ /* 0x000fe80000000000 */
[----:B------:R-:W0:Y:S02]  /*0150*/  UTCATOMSWS.FIND_AND_SET.ALIGN UP1, UR5, UR5 ;  /* 0x00000005000575e3 */ /* 0x000e240008020800 */
[----:B0-----:R-:W-:-:S04]  /*0160*/  PLOP3.LUT P0, PT, PT, PT, UP1, 0x80, 0x8 ;  /* 0x000000000008781c */ /* 0x001fc80003f0f018 */
[----:B------:R-:W-:-:S04]  /*0170*/  SEL R0, RZ, 0xffffffff, !P0 ;  /* 0xffffffffff007807 */ /* 0x000fc80004000000 */
[----:B------:R-:W-:Y:S01]  /*0180*/  ISETP.NE.AND P0, PT, R0, RZ, PT ;  /* 0x000000ff0000720c */ /* 0x000fe20003f05270 */
[----:B------:R-:W-:-:S12]  /*0190*/  IMAD.U32 R0, RZ, RZ, UR5 ;  /* 0x00000005ff007e24 */ /* 0x000fd8000f8e00ff */
[----:B------:R-:W-:Y:S05]  /*01a0*/  @P0 BRA `(.L_x_3) ;  /* 0x0000000000240947 */ /* 0x000fea0003800000 */
.L_x_4:
[----:B------:R-:W-:Y:S05]  /*01b0*/  NANOSLEEP 0x64 ;  /* 0x000000640000795d */ /* 0x000fea0003800000 */
[----:B------:R-:W-:-:S05]  /*01c0*/  UMOV UR5, 0x2 ;  /* 0x0000000200057882 */ /* 0x000fca0000000000 */
[----:B------:R-:W-:Y:S04]  /*01d0*/  DEPBAR.LE SB0, 0x36 ;  /* 0x00008d800000791a */ /* 0x000fe80000000000 */
[----:B------:R-:W0:Y:S02]  /*01e0*/  UTCATOMSWS.FIND_AND_SET.ALIGN UP1, UR5, UR5 ;  /* 0x00000005000575e3 */ /* 0x000e240008020800 */
[----:B0-----:R-:W-:-:S04]  /*01f0*/  PLOP3.LUT P0, PT, PT, PT, UP1, 0x80, 0x8 ;  /* 0x000000000008781c */ /* 0x001fc80003f0f018 */
[----:B------:R-:W-:-:S04]  /*0200*/  SEL R0, RZ, 0xffffffff, !P0 ;  /* 0xffffffffff007807 */ /* 0x000fc80004000000 */
[----:B------:R-:W-:Y:S01]  /*0210*/  ISETP.NE.AND P0, PT, R0, RZ, PT ;  /* 0x000000ff0000720c */ /* 0x000fe20003f05270 */
[----:B------:R-:W-:-:S12]  /*0220*/  IMAD.U32 R0, RZ, RZ, UR5 ;  /* 0x00000005ff007e24 */ /* 0x000fd8000f8e00ff */
[----:B------:R-:W-:Y:S05]  /*0230*/  @!P0 BRA `(.L_x_4) ;  /* 0xfffffffc00dc8947 */ /* 0x000fea000383ffff */
.L_x_3:
[C---:B------:R-:W-:Y:S01]  /*0240*/  VIADD R3, R0.reuse, 0x10 ;  /* 0x0000001000037836 */ /* 0x040fe20000000000 */
[----:B------:R-:W-:Y:S01]  /*0250*/  UMOV UR5, 0x50 ;  /* 0x0000005000057882 */ /* 0x000fe20000000000 */
[----:B------:R-:W-:Y:S01]  /*0260*/  SHF.L.U32 R2, R5, R0, RZ ;  /* 0x0000000005027219 */ /* 0x000fe200000006ff */
[----:B------:R-:W-:Y:S01]  /*0270*/  ULEA UR5, UR6, UR5, 0x18 ;  /* 0x0000000506057291 */ /* 0x000fe2000f8ec0ff */
[----:B------:R-:W-:Y:S01]  /*0280*/  IMAD.SHL.U32 R0, R0, 0x20, RZ ;  /* 0x0000002000007824 */ /* 0x000fe200078e00ff */
[----:B------:R-:W-:-:S04]  /*0290*/  SHF.L.U32 R3, R4, R3, RZ ;  /* 0x0000000304037219 */ /* 0x000fc800000006ff */
[----:B------:R-:W-:-:S05]  /*02a0*/  LOP3.LUT R2, R3, R2, RZ, 0xfc, !PT ;  /* 0x0000000203027212 */ /* 0x000fca00078efcff */
[----:B------:R0:W-:Y:S04]  /*02b0*/  ATOMS.OR RZ, [UR5], R2 ;  /* 0x00000002ffff798c */ /* 0x0001e8000b000005 */
[----:B------:R0:W-:Y:S01]  /*02c0*/  STS [UR4], R0 ;  /* 0x00000000ff007988 */ /* 0x0001e20008000804 */
[----:B------:R-:W-:Y:S05]  /*02d0*/  BRA `(.L_x_2) ;  /* 0x0000000000107947 */ /* 0x000fea0003800000 */
.L_x_1:
[----:B------:R-:W-:Y:S01]  /*02e0*/  IMAD.MOV.U32 R0, RZ, RZ, -0x1 ;  /* 0xffffffffff007424 */ /* 0x000fe200078e00ff */
[----:B------:R-:W-:-:S04]  /*02f0*/  MOV R2, 0x320 ;  /* 0x0000032000027802 */ /* 0x000fc80000000f00 */
[----:B------:R0:W-:Y:S03]  /*0300*/  STS [UR4], R0 ;  /* 0x00000000ff007988 */ /* 0x0001e60008000804 */
[----:B0-----:R-:W-:Y:S05]  /*0310*/  CALL.REL.NOINC `($__internal_1_$__cuda_sm10x_tcgen05_guardrail_trap_phase_invalid_during_alloc) ;  /* 0x0000007000987944 */ /* 0x001fea0003c00000 */
.L_x_2:
[----:B------:R-:W-:Y:S05]  /*0320*/  WARPSYNC.ALL ;  /* 0x0000000000007948 */ /* 0x000fea0003800000 */
[----:B------:R-:W-:Y:S01]  /*0330*/  NOP ;  /* 0x0000000000007918 */ /* 0x000fe20000000000 */
.L_x_0:
[----:B------:R-:W1:Y:S08]  /*0340*/  LDC.64 R30, c[0x0][0x398] ;  /* 0x0000e600ff1e7b82 */ /* 0x000e700000000a00 */
[----:B------:R-:W2:Y:S02]  /*0350*/  S2UR UR5, SR_CgaSize ;  /* 0x00000000000579c3 */ /* 0x000ea40000008a00 */
[----:B--2---:R-:W-:-:S12]  /*0360*/  UIMAD UR5, UR5, -0xa0, URZ ;  /* 0xffffff60050578a4 */ /* 0x004fd8000f8e02ff */
[----:B------:R-:W2:Y:S01]  /*0370*/  LDCU UR5, c[0x0][UR5+0x2b0] ;  /* 0x00005600050577ac */ /* 0x000ea20008000800 */
[--C-:B------:R-:W-:Y:S02]  /*0380*/  SHF.R.U32.HI R139, RZ, 0x6, R97.reuse ;  /* 0x00000006ff8b7819 */ /* 0x100fe40000011661 */
[----:B------:R-:W-:Y:S01]  /*0390*/  LOP3.LUT R138, R97, 0x3f, RZ, 0xc0, !PT ;  /* 0x0000003f618a7812 */ /* 0x000fe200078ec0ff */
[----:B------:R-:W-:Y:S01]  /*03a0*/  UMOV UR9, 0x400 ;  /* 0x0000040000097882 */ /* 0x000fe20000000000 */
[----:B------:R-:W-:Y:S01]  /*03b0*/  SGXT.U32 R139, R139, 0x1 ;  /* 0x000000018b8b781a */ /* 0x000fe20000000000 */
[----:B------:R-:W-:Y:S01]  /*03c0*/  UMOV UR6, 0x1 ;  /* 0x0000000100067882 */ /* 0x000fe20000000000 */
[----:B------:R-:W3:Y:S01]  /*03d0*/  S2UR UR4, SR_CTAID.X ;  /* 0x00000000000479c3 */ /* 0x000ee20000002500 */
[----:B------:R-:W-:Y:S01]  /*03e0*/  SHF.R.U32.HI R100, RZ, 0x5, R97 ;  /* 0x00000005ff647819 */ /* 0x000fe20000011661 */
[----:B------:R-:W4:Y:S01]  /*03f0*/  LDCU.128 UR12, c[0x0][0x380] ;  /* 0x00007000ff0c77ac */ /* 0x000f220008000c00 */
[----:B------:R-:W-:-:S02]  /*0400*/  PRMT R110, RZ, 0x7610, R110 ;  /* 0x00007610ff6e7816 */ /* 0x000fc4000000006e */
[C---:B------:R-:W-:Y:S02]  /*0410*/  LOP3.LUT R175, R139.reuse, 0x8, RZ, 0xfc, !PT ;  /* 0x000000088baf7812 */ /* 0x040fe400078efcff */
[----:B------:R-:W-:Y:S01]  /*0420*/  LOP3.LUT R177, R139, 0xa, RZ, 0xfc, !PT ;  /* 0x0000000a8bb17812 */ /* 0x000fe200078efcff */
[----:B------:R-:W5:Y:S01]  /*0430*/  LDC.64 R134, c[0x0][0x3a8] ;  /* 0x0000ea00ff867b82 */ /* 0x000f620000000a00 */
[----:B01----:R-:W-:Y:S01]  /*0440*/  VIADD R0, R31, 0x7f ;  /* 0x0000007f1f007836 */ /* 0x003fe20000000000 */
[----:B------:R-:W-:-:S06]  /*0450*/  IABS R43, R31 ;  /* 0x0000001f002b7213 */ /* 0x000fcc0000000000 */
[----:B------:R-:W0:Y:S01]  /*0460*/  LDC.64 R88, c[0x0][0x3a0] ;  /* 0x0000e800ff587b82 */ /* 0x000e220000000a00 */
[----:B------:R-:W-:Y:S02]  /*0470*/  IABS R41, R30 ;  /* 0x0000001e00297213 */ /* 0x000fe40000000000 */
[----:B------:R-:W-:Y:S02]  /*0480*/  SHF.R.S32.HI R3, RZ, 0x1f, R0 ;  /* 0x0000001fff037819 */ /* 0x000fe40000011400 */
[----:B---3--:R-:W-:Y:S02]  /*0490*/  I2FP.F32.U32 R5, UR4 ;  /* 0x0000000400057c45 */ /* 0x008fe40008201000 */
[----:B------:R-:W-:-:S03]  /*04a0*/  LEA.HI R3, R3, R0, RZ, 0x7 ;  /* 0x0000000003037211 */ /* 0x000fc600078f38ff */
[----:B--2---:R-:W-:Y:S01]  /*04b0*/  FMUL R5, R5, UR5 ;  /* 0x0000000505057c20 */ /* 0x004fe20008400000 */
[----:B------:R-:W-:Y:S01]  /*04c0*/  SHF.R.S32.HI R3, RZ, 0x7, R3 ;  /* 0x00000007ff037819 */ /* 0x000fe20000011403 */
[----:B------:R-:W1:Y:S04]  /*04d0*/  S2UR UR5, SR_CgaCtaId ;  /* 0x00000000000579c3 */ /* 0x000e680000008800 */
[----:B------:R-:W-:Y:S01]  /*04e0*/  IMAD.SHL.U32 R4, R3, 0x8, RZ ;  /* 0x0000000803047824 */ /* 0x000fe200078e00ff */
[----:B------:R-:W-:Y:S04]  /*04f0*/  F2I.U32.TRUNC.NTZ R5, R5 ;  /* 0x0000000500057305 */ /* 0x000fe8000020f000 */
[----:B------:R-:W-:Y:S01]  /*0500*/  IABS R7, R4 ;  /* 0x0000000400077213 */ /* 0x000fe20000000000 */
[----:B0-----:R-:W-:-:S03]  /*0510*/  VIADD R173, R88, 0x3f ;  /* 0x0000003f58ad7836 */ /* 0x001fc60000000000 */
[----:B------:R-:W0:Y:S01]  /*0520*/  I2F.RP R0, R7 ;  /* 0x0000000700007306 */ /* 0x000e220000209400 */
[----:B-1----:R-:W-:Y:S02]  /*0530*/  USHF.L.U32 UR4, UR5, 0x6, URZ ;  /* 0x0000000605047899 */ /* 0x002fe400080006ff */
[----:B------:R-:W-:-:S05]  /*0540*/  ULEA UR9, UR5, UR9, 0x18 ;  /* 0x0000000905097291 */ /* 0x000fca000f8ec0ff */
[----:B0-----:R-:W0:Y:S01]  /*0550*/  MUFU.RCP R0, R0 ;  /* 0x0000000000007308 */ /* 0x001e220000001000 */
[----:B------:R-:W-:Y:S02]  /*0560*/  ULOP3.LUT UR4, UR4, 0x40, URZ, 0xc0, !UPT ;  /* 0x0000004004047892 */ /* 0x000fe4000f8ec0ff */
[----:B------:R-:W-:Y:S01]  /*0570*/  UIADD3 UR11, UPT, UPT, UR9, 0x8000, URZ ;  /* 0x00008000090b7890 */ /* 0x000fe2000fffe0ff */
[----:B0-----:R-:W-:Y:S01]  /*0580*/  VIADD R2, R0, 0xffffffe ;  /* 0x0ffffffe00027836 */ /* 0x001fe20000000000 */
[----:B------:R-:W-:-:S03]  /*0590*/  IABS R0, R5 ;  /* 0x0000000500007213 */ /* 0x000fc60000000000 */
[----:B------:R0:W1:Y:S02]  /*05a0*/  F2I.FTZ.U32.TRUNC.NTZ R3, R2 ;  /* 0x0000000200037305 */ /* 0x000064000021f000 */
[----:B0-----:R-:W-:Y:S02]  /*05b0*/  IMAD.MOV.U32 R2, RZ, RZ, RZ ;  /* 0x000000ffff027224 */ /* 0x001fe400078e00ff */
[----:B-1----:R-:W-:-:S04]  /*05c0*/  IMAD.MOV R6, RZ, RZ, -R3 ;  /* 0x000000ffff067224 */ /* 0x002fc800078e0a03 */
[----:B------:R-:W-:Y:S01]  /*05d0*/  IMAD R9, R6, R7, RZ ;  /* 0x0000000706097224 */ /* 0x000fe200078e02ff */
[----:B------:R-:W-:-:S03]  /*05e0*/  IABS R6, R4 ;  /* 0x0000000400067213 */ /* 0x000fc60000000000 */
[----:B------:R-:W-:-:S04]  /*05f0*/  IMAD.HI.U32 R3, R3, R9, R2 ;  /* 0x0000000903037227 */ /* 0x000fc800078e0002 */
[----:B------:R-:W-:Y:S02]  /*0600*/  IMAD.MOV R2, RZ, RZ, -R6 ;  /* 0x000000ffff027224 */ /* 0x000fe400078e0a06 */
[----:B------:R-:W-:-:S04]  /*0610*/  IMAD.HI.U32 R3, R3, R0, RZ ;  /* 0x0000000003037227 */ /* 0x000fc800078e00ff */
[----:B------:R-:W-:Y:S01]  /*0620*/  IMAD R0, R3, R2, R0 ;  /* 0x0000000203007224 */ /* 0x000fe200078e0200 */
[----:B------:R-:W-:Y:S04]  /*0630*/  BAR.SYNC.DEFER_BLOCKING 0x0 ;  /* 0x0000000000007b1d */ /* 0x000fe80000010000 */
[----:B------:R-:W-:-:S13]  /*0640*/  ISETP.GT.U32.AND P1, PT, R7, R0, PT ;  /* 0x000000000700720c */ /* 0x000fda0003f24070 */
[----:B------:R-:W-:Y:S02]  /*0650*/  @!P1 IMAD.IADD R0, R0, 0x1, -R7 ;  /* 0x0000000100009824 */ /* 0x000fe400078e0a07 */
[----:B------:R-:W-:Y:S01]  /*0660*/  @!P1 VIADD R3, R3, 0x1 ;  /* 0x0000000103039836 */ /* 0x000fe20000000000 */
[----:B------:R-:W-:Y:S02]  /*0670*/  ISETP.NE.AND P1, PT, R4, RZ, PT ;  /* 0x000000ff0400720c */ /* 0x000fe40003f25270 */
[----:B------:R-:W-:Y:S02]  /*0680*/  ISETP.GE.U32.AND P0, PT, R0, R7, PT ;  /* 0x000000070000720c */ /* 0x000fe40003f06070 */
[----:B------:R-:W-:-:S04]  /*0690*/  LOP3.LUT R0, R5, R4, RZ, 0x3c, !PT ;  /* 0x0000000405007212 */ /* 0x000fc800078e3cff */
[----:B------:R-:W-:Y:S01]  /*06a0*/  ISETP.GE.AND P2, PT, R0, RZ, PT ;  /* 0x000000ff0000720c */ /* 0x000fe20003f46270 */
[----:B------:R-:W-:-:S06]  /*06b0*/  VIADD R0, R30, 0x3f ;  /* 0x0000003f1e007836 */ /* 0x000fcc0000000000 */
[----:B------:R-:W-:-:S04]  /*06c0*/  @P0 VIADD R3, R3, 0x1 ;  /* 0x0000000103030836 */ /* 0x000fc80000000000 */
[----:B------:R-:W-:Y:S01]  /*06d0*/  IMAD.MOV.U32 R2, RZ, RZ, R3 ;  /* 0x000000ffff027224 */ /* 0x000fe200078e0003 */
[----:B------:R-:W-:-:S03]  /*06e0*/  SHF.R.S32.HI R3, RZ, 0x1f, R0 ;  /* 0x0000001fff037819 */ /* 0x000fc60000011400 */
[----:B------:R-:W-:Y:S01]  /*06f0*/  @!P2 IMAD.MOV R2, RZ, RZ, -R2 ;  /* 0x000000ffff02a224 */ /* 0x000fe200078e0a02 */
[----:B------:R-:W-:Y:S02]  /*0700*/  @!P1 LOP3.LUT R2, RZ, R4, RZ, 0x33, !PT ;  /* 0x00000004ff029212 */ /* 0x000fe400078e33ff */
[----:B------:R-:W-:-:S03]  /*0710*/  LEA.HI R3, R3, R0, RZ, 0x6 ;  /* 0x0000000003037211 */ /* 0x000fc600078f30ff */
[----:B------:R-:W-:Y:S02]  /*0720*/  IMAD.SHL.U32 R13, R2, 0x8, RZ ;  /* 0x00000008020d7824 */ /* 0x000fe400078e00ff */
[----:B------:R-:W-:-:S03]  /*0730*/  IMAD.MOV R2, RZ, RZ, -R2 ;  /* 0x000000ffff027224 */ /* 0x000fc600078e0a02 */
[----:B------:R-:W-:Y:S01]  /*0740*/  LEA.HI.SX32 R3, R3, -R13, 0x1a ;  /* 0x8000000d03037211 */ /* 0x000fe200078fd2ff */
[----:B------:R-:W-:Y:S02]  /*0750*/  IMAD R12, R4, R2, R5 ;  /* 0x00000002040c7224 */ /* 0x000fe400078e0205 */
[----:B------:R-:W-:Y:S01]  /*0760*/  IMAD.MOV.U32 R2, RZ, RZ, RZ ;  /* 0x000000ffff027224 */ /* 0x000fe200078e00ff */
[----:B------:R-:W-:Y:S02]  /*0770*/  VIMNMX R9, PT, PT, R3, 0x8, PT ;  /* 0x0000000803097848 */ /* 0x000fe40003fe0100 */
[----:B------:R-:W-:Y:S02]  /*0780*/  IABS R4, R12 ;  /* 0x0000000c00047213 */ /* 0x000fe40000000000 */
[----:B------:R-:W-:-:S04]  /*0790*/  IABS R7, R9 ;  /* 0x0000000900077213 */ /* 0x000fc80000000000 */
[----:B------:R-:W0:Y:S08]  /*07a0*/  I2F.RP R0, R7 ;  /* 0x0000000700007306 */ /* 0x000e300000209400 */
[----:B0-----:R-:W0:Y:S02]  /*07b0*/  MUFU.RCP R0, R0 ;  /* 0x0000000000007308 */ /* 0x001e240000001000 */
[----:B0-----:R-:W-:-:S06]  /*07c0*/  VIADD R3, R0, 0xffffffe ;  /* 0x0ffffffe00037836 */ /* 0x001fcc0000000000 */
[----:B------:R-:W0:Y:S02]  /*07d0*/  F2I.FTZ.U32.TRUNC.NTZ R3, R3 ;  /* 0x0000000300037305 */ /* 0x000e24000021f000 */
[----:B0-----:R-:W-:-:S04]  /*07e0*/  IMAD.MOV R6, RZ, RZ, -R3 ;  /* 0x000000ffff067224 */ /* 0x001fc800078e0a03 */
[----:B------:R-:W-:Y:S01]  /*07f0*/  IMAD R5, R6, R7, RZ ;  /* 0x0000000706057224 */ /* 0x000fe200078e02ff */
[----:B------:R-:W-:-:S03]  /*0800*/  IABS R6, R9 ;  /* 0x0000000900067213 */ /* 0x000fc60000000000 */
[----:B------:R-:W-:-:S04]  /*0810*/  IMAD.HI.U32 R2, R3, R5, R2 ;  /* 0x0000000503027227 */ /* 0x000fc800078e0002 */
[----:B------:R-:W-:Y:S02]  /*0820*/  IMAD.MOV.U32 R3, RZ, RZ, R4 ;  /* 0x000000ffff037224 */ /* 0x000fe400078e0004 */
[----:B------:R-:W-:Y:S02]  /*0830*/  IMAD.MOV R0, RZ, RZ, -R6 ;  /* 0x000000ffff007224 */ /* 0x000fe400078e0a06 */
[----:B------:R-:W-:Y:S01]  /*0840*/  IMAD.HI.U32 R2, R2, R3, RZ ;  /* 0x0000000302027227 */ /* 0x000fe200078e00ff */
[----:B------:R-:W0:Y:S03]  /*0850*/  I2F.RP R6, R43 ;  /* 0x0000002b00067306 */ /* 0x000e260000209400 */
[----:B------:R-:W-:-:S05]  /*0860*/  IMAD R0, R2, R0, R3 ;  /* 0x0000000002007224 */ /* 0x000fca00078e0203 */
[----:B------:R-:W1:Y:S01]  /*0870*/  I2F.RP R3, R41 ;  /* 0x0000002900037306 */ /* 0x000e620000209400 */
[----:B------:R-:W-:-:S07]  /*0880*/  ISETP.GT.U32.AND P1, PT, R7, R0, PT ;  /* 0x000000000700720c */ /* 0x000fce0003f24070 */
[----:B0-----:R-:W0:Y:S06]  /*0890*/  MUFU.RCP R6, R6 ;  /* 0x0000000600067308 */ /* 0x001e2c0000001000 */
[----:B------:R-:W-:Y:S02]  /*08a0*/  @!P1 IMAD.IADD R0, R0, 0x1, -R7 ;  /* 0x0000000100009824 */ /* 0x000fe400078e0a07 */
[----:B-1----:R-:W1:Y:S01]  /*08b0*/  MUFU.RCP R3, R3 ;  /* 0x0000000300037308 */ /* 0x002e620000001000 */
[----:B------:R-:W-:Y:S01]  /*08c0*/  @!P1 VIADD R2, R2, 0x1 ;  /* 0x0000000102029836 */ /* 0x000fe20000000000 */
[----:B------:R-:W-:-:S02]  /*08d0*/  ISETP.NE.AND P1, PT, R9, RZ, PT ;  /* 0x000000ff0900720c */ /* 0x000fc40003f25270 */
[----:B------:R-:W-:Y:S02]  /*08e0*/  ISETP.GE.U32.AND P0, PT, R0, R7, PT ;  /* 0x000000070000720c */ /* 0x000fe40003f06070 */
[----:B------:R-:W-:Y:S01]  /*08f0*/  LOP3.LUT R0, R12, R9, RZ, 0x3c, !PT ;  /* 0x000000090c007212 */ /* 0x000fe200078e3cff */
[----:B0-----:R-:W-:-:S03]  /*0900*/  VIADD R4, R6, 0xffffffe ;  /* 0x0ffffffe06047836 */ /* 0x001fc60000000000 */
[----:B------:R-:W-:Y:S01]  /*0910*/  ISETP.GE.AND P2, PT, R0, RZ, PT ;  /* 0x000000ff0000720c */ /* 0x000fe20003f46270 */
[----:B------:R0:W2:Y:S06]  /*0920*/  F2I.FTZ.U32.TRUNC.NTZ R5, R4 ;  /* 0x0000000400057305 */ /* 0x0000ac000021f000 */
[----:B------:R-:W-:Y:S02]  /*0930*/  @P0 VIADD R2, R2, 0x1 ;  /* 0x0000000102020836 */ /* 0x000fe40000000000 */
[----:B-1----:R-:W-:Y:S02]  /*0940*/  VIADD R3, R3, 0xffffffe ;  /* 0x0ffffffe03037836 */ /* 0x002fe40000000000 */
[----:B0-----:R-:W-:-:S02]  /*0950*/  IMAD.MOV.U32 R4, RZ, RZ, RZ ;  /* 0x000000ffff047224 */ /* 0x001fc400078e00ff */
[----:B------:R-:W-:Y:S01]  /*0960*/  @!P2 IMAD.MOV R2, RZ, RZ, -R2 ;  /* 0x000000ffff02a224 */ /* 0x000fe200078e0a02 */
[----:B------:R-:W-:Y:S01]  /*0970*/  @!P1 LOP3.LUT R2, RZ, R9, RZ, 0x33, !PT ;  /* 0x00000009ff029212 */ /* 0x000fe200078e33ff */
[----:B------:R-:W0:Y:S01]  /*0980*/  F2I.FTZ.U32.TRUNC.NTZ R3, R3 ;  /* 0x0000000300037305 */ /* 0x000e22000021f000 */
[----:B--2---:R-:W-:Y:S02]  /*0990*/  IMAD.MOV R0, RZ, RZ, -R5 ;  /* 0x000000ffff007224 */ /* 0x004fe400078e0a05 */
[----:B------:R-:W-:Y:S02]  /*09a0*/  LEA R96, R2, UR4, 0x7 ;  /* 0x0000000402607c11 */ /* 0x000fe4000f8e38ff */
[----:B------:R-:W-:Y:S02]  /*09b0*/  IMAD R7, R0, R43, RZ ;  /* 0x0000002b00077224 */ /* 0x000fe400078e02ff */
[----:B------:R-:W-:Y:S01]  /*09c0*/  LOP3.LUT R96, R96, R139, RZ, 0xfc, !PT ;  /* 0x0000008b60607212 */ /* 0x000fe200078efcff */
[----:B------:R-:W-:-:S02]  /*09d0*/  IMAD.MOV R0, RZ, RZ, -R2 ;  /* 0x000000ffff007224 */ /* 0x000fc400078e0a02 */
[----:B------:R-:W-:Y:S01]  /*09e0*/  IMAD.HI.U32 R4, R5, R7, R4 ;  /* 0x0000000705047227 */ /* 0x000fe200078e0004 */
[C---:B------:R-:W-:Y:S02]  /*09f0*/  LOP3.LUT R94, R96.reuse, 0x4, RZ, 0xfc, !PT ;  /* 0x00000004605e7812 */ /* 0x040fe400078efcff */
[C---:B------:R-:W-:Y:S01]  /*0a00*/  LOP3.LUT R95, R96.reuse, 0x2, RZ, 0xfc, !PT ;  /* 0x00000002605f7812 */ /* 0x040fe200078efcff */
[----:B------:R-:W-:Y:S01]  /*0a10*/  IMAD R0, R9, R0, R12 ;  /* 0x0000000009007224 */ /* 0x000fe200078e020c */
[----:B------:R-:W-:Y:S01]  /*0a20*/  IABS R11, R94 ;  /* 0x0000005e000b7213 */ /* 0x000fe20000000000 */
[----:B0-----:R-:W-:Y:S01]  /*0a30*/  IMAD.MOV R2, RZ, RZ, -R3 ;  /* 0x000000ffff027224 */ /* 0x001fe200078e0a03 */
[----:B------:R-:W-:Y:S02]  /*0a40*/  IABS R8, R96 ;  /* 0x0000006000087213 */ /* 0x000fe40000000000 */
[----:B------:R-:W-:Y:S01]  /*0a50*/  IABS R10, R95 ;  /* 0x0000005f000a7213 */ /* 0x000fe20000000000 */
[----:B------:R-:W-:Y:S01]  /*0a60*/  IMAD.MOV.U32 R12, RZ, RZ, R2 ;  /* 0x000000ffff0c7224 */ /* 0x000fe200078e0002 */
[----:B------:R-:W-:Y:S01]  /*0a70*/  LOP3.LUT R172, R96, 0x6, RZ, 0xfc, !PT ;  /* 0x0000000660ac7812 */ /* 0x000fe200078efcff */
[----:B------:R-:W-:Y:S01]  /*0a80*/  IMAD.HI.U32 R7, R4, R11, RZ ;  /* 0x0000000b04077227 */ /* 0x000fe200078e00ff */
[----:B------:R-:W-:-:S02]  /*0a90*/  LOP3.LUT R171, R96, 0x8, RZ, 0xfc, !PT ;  /* 0x0000000860ab7812 */ /* 0x000fc400078efcff */
[----:B------:R-:W-:Y:S01]  /*0aa0*/  LOP3.LUT R169, R96, 0xc, RZ, 0xfc, !PT ;  /* 0x0000000c60a97812 */ /* 0x000fe200078efcff */
[----:B------:R-:W-:Y:S01]  /*0ab0*/  IMAD R9, R12, R41, RZ ;  /* 0x000000290c097224 */ /* 0x000fe200078e02ff */
[----:B------:R-:W-:Y:S01]  /*0ac0*/  LOP3.LUT R168, R96, 0xe, RZ, 0xfc, !PT ;  /* 0x0000000e60a87812 */ /* 0x000fe200078efcff */
[----:B------:R-:W-:Y:S01]  /*0ad0*/  IMAD.MOV.U32 R2, RZ, RZ, RZ ;  /* 0x000000ffff027224 */ /* 0x000fe200078e00ff */
[----:B------:R-:W-:Y:S01]  /*0ae0*/  IABS R17, R169 ;  /* 0x000000a900117213 */ /* 0x000fe20000000000 */
[----:B------:R-:W-:Y:S01]  /*0af0*/  IMAD.MOV R12, RZ, RZ, -R7 ;  /* 0x000000ffff0c7224 */ /* 0x000fe200078e0a07 */
[----:B------:R-:W-:Y:S01]  /*0b00*/  IABS R19, R168 ;  /* 0x000000a800137213 */ /* 0x000fe20000000000 */
[----:B------:R-:W-:Y:S01]  /*0b10*/  IMAD.HI.U32 R5, R4, R8, RZ ;  /* 0x0000000804057227 */ /* 0x000fe200078e00ff */
[C---:B------:R-:W-:Y:S02]  /*0b20*/  LOP3.LUT R170, R96.reuse, 0xa, RZ, 0xfc, !PT ;  /* 0x0000000a60aa7812 */ /* 0x040fe400078efcff */
[----:B------:R-:W-:Y:S01]  /*0b30*/  LOP3.LUT R167, R96, 0x10, RZ, 0xfc, !PT ;  /* 0x0000001060a77812 */ /* 0x000fe200078efcff */
[----:B------:R-:W-:Y:S01]  /*0b40*/  IMAD.HI.U32 R6, R4, R10, RZ ;  /* 0x0000000a04067227 */ /* 0x000fe200078e00ff */
[----:B------:R-:W-:-:S02]  /*0b50*/  IABS R15, R170 ;  /* 0x000000aa000f7213 */ /* 0x000fc40000000000 */
[C---:B------:R-:W-:Y:S01]  /*0b60*/  LOP3.LUT R165, R96.reuse, 0x14, RZ, 0xfc, !PT ;  /* 0x0000001460a57812 */ /* 0x040fe200078efcff */
[----:B------:R-:W-:Y:S01]  /*0b70*/  IMAD.HI.U32 R2, R3, R9, R2 ;  /* 0x0000000903027227 */ /* 0x000fe200078e0002 */
[C---:B------:R-:W-:Y:S02]  /*0b80*/  LOP3.LUT R163, R96.reuse, 0x18, RZ, 0xfc, !PT ;  /* 0x0000001860a37812 */ /* 0x040fe400078efcff */
[C---:B------:R-:W-:Y:S01]  /*0b90*/  LOP3.LUT R164, R96.reuse, 0x16, RZ, 0xfc, !PT ;  /* 0x0000001660a47812 */ /* 0x040fe200078efcff */
[----:B------:R-:W-:Y:S01]  /*0ba0*/  IMAD R7, R43, R12, R11 ;  /* 0x0000000c2b077224 */ /* 0x000fe200078e020b */
[----:B------:R-:W-:Y:S01]  /*0bb0*/  IABS R12, R172 ;  /* 0x000000ac000c7213 */ /* 0x000fe20000000000 */
[----:B------:R-:W-:Y:S01]  /*0bc0*/  IMAD.IADD R3, R13, 0x1, R0 ;  /* 0x000000010d037824 */ /* 0x000fe200078e0200 */
[----:B------:R-:W-:Y:S01]  /*0bd0*/  IABS R13, R171 ;  /* 0x000000ab000d7213 */ /* 0x000fe20000000000 */
[----:B------:R-:W-:Y:S01]  /*0be0*/  IMAD.MOV R5, RZ, RZ, -R5 ;  /* 0x000000ffff057224 */ /* 0x000fe200078e0a05 */
[----:B------:R-:W-:Y:S01]  /*0bf0*/  IABS R23, R163 ;  /* 0x000000a300177213 */ /* 0x000fe20000000000 */
[----:B------:R-:W-:Y:S01]  /*0c00*/  IMAD.MOV R6, RZ, RZ, -R6 ;  /* 0x000000ffff067224 */ /* 0x000fe200078e0a06 */
[C---:B------:R-:W-:Y:S01]  /*0c10*/  LOP3.LUT R166, R96.reuse, 0x12, RZ, 0xfc, !PT ;  /* 0x0000001260a67812 */ /* 0x040fe200078efcff */
[C---:B------:R-:W-:Y:S01]  /*0c20*/  IMAD R5, R43.reuse, R5, R8 ;  /* 0x000000052b057224 */ /* 0x040fe200078e0208 */
[----:B------:R-:W-:Y:S01]  /*0c30*/  IABS R21, R164 ;  /* 0x000000a400157213 */ /* 0x000fe20000000000 */
[----:B------:R-:W-:Y:S01]  /*0c40*/  IMAD R6, R43, R6, R10 ;  /* 0x000000062b067224 */ /* 0x000fe200078e020a */
[----:B------:R-:W-:Y:S01]  /*0c50*/  LOP3.LUT R161, R96, 0x1c, RZ, 0xfc, !PT ;  /* 0x0000001c60a17812 */ /* 0x000fe200078efcff */
[----:B------:R-:W-:Y:S01]  /*0c60*/  IMAD.HI.U32 R0, R4, R12, RZ ;  /* 0x0000000c04007227 */ /* 0x000fe200078e00ff */
[----:B------:R-:W-:-:S02]  /*0c70*/  LOP3.LUT R159, R96, 0x20, RZ, 0xfc, !PT ;  /* 0x00000020609f7812 */ /* 0x000fc400078efcff */
[----:B------:R-:W-:Y:S01]  /*0c80*/  LOP3.LUT R158, R96, 0x22, RZ, 0xfc, !PT ;  /* 0x00000022609e7812 */ /* 0x000fe200078efcff */
[----:B------:R-:W-:Y:S01]  /*0c90*/  IMAD.HI.U32 R8, R4, R13, RZ ;  /* 0x0000000d04087227 */ /* 0x000fe200078e00ff */
[----:B------:R-:W-:Y:S02]  /*0ca0*/  IABS R27, R159 ;  /* 0x0000009f001b7213 */ /* 0x000fe40000000000 */
[----:B------:R-:W-:Y:S01]  /*0cb0*/  LOP3.LUT R162, R96, 0x1a, RZ, 0xfc, !PT ;  /* 0x0000001a60a27812 */ /* 0x000fe200078efcff */
[----:B------:R-:W-:Y:S01]  /*0cc0*/  IMAD.HI.U32 R10, R4, R17, RZ ;  /* 0x00000011040a7227 */ /* 0x000fe200078e00ff */
[----:B------:R-:W-:Y:S02]  /*0cd0*/  IABS R29, R158 ;  /* 0x0000009e001d7213 */ /* 0x000fe40000000000 */
[----:B------:R-:W-:Y:S01]  /*0ce0*/  LOP3.LUT R160, R96, 0x1e, RZ, 0xfc, !PT ;  /* 0x0000001e60a07812 */ /* 0x000fe200078efcff */
[----:B------:R-:W-:Y:S01]  /*0cf0*/  IMAD.HI.U32 R11, R4, R19, RZ ;  /* 0x00000013040b7227 */ /* 0x000fe200078e00ff */
[----:B------:R-:W-:-:S02]  /*0d00*/  LOP3.LUT R157, R96, 0x24, RZ, 0xfc, !PT ;  /* 0x00000024609d7812 */ /* 0x000fc400078efcff */
[----:B------:R-:W-:Y:S01]  /*0d10*/  IABS R25, R160 ;  /* 0x000000a000197213 */ /* 0x000fe20000000000 */
[----:B------:R-:W-:Y:S01]  /*0d20*/  IMAD.MOV R0, RZ, RZ, -R0 ;  /* 0x000000ffff007224 */ /* 0x000fe200078e0a00 */
[C---:B------:R-:W-:Y:S01]  /*0d30*/  LOP3.LUT R154, R96.reuse, 0x2a, RZ, 0xfc, !PT ;  /* 0x0000002a609a7812 */ /* 0x040fe200078efcff */
[----:B------:R-:W-:Y:S01]  /*0d40*/  IMAD.MOV R14, RZ, RZ, -R8 ;  /* 0x000000ffff0e7224 */ /* 0x000fe200078e0a08 */
[C---:B------:R-:W-:Y:S01]  /*0d50*/  LOP3.LUT R155, R96.reuse, 0x28, RZ, 0xfc, !PT ;  /* 0x00000028609b7812 */ /* 0x040fe200078efcff */
[----:B------:R-:W-:Y:S01]  /*0d60*/  IMAD.MOV R18, RZ, RZ, -R10 ;  /* 0x000000ffff127224 */ /* 0x000fe200078e0a0a */
[----:B------:R-:W-:Y:S01]  /*0d70*/  LOP3.LUT R153, R96, 0x2c, RZ, 0xfc, !PT ;  /* 0x0000002c60997812 */ /* 0x000fe200078efcff */
[----:B------:R-:W-:Y:S01]  /*0d80*/  IMAD.MOV R20, RZ, RZ, -R11 ;  /* 0x000000ffff147224 */ /* 0x000fe200078e0a0b */
[----:B------:R-:W-:Y:S01]  /*0d90*/  IABS R33, R154 ;  /* 0x0000009a00217213 */ /* 0x000fe20000000000 */
[----:B------:R-:W-:Y:S01]  /*0da0*/  IMAD.HI.U32 R9, R4, R15, RZ ;  /* 0x0000000f04097227 */ /* 0x000fe200078e00ff */
[----:B------:R-:W-:-:S02]  /*0db0*/  IABS R35, R153 ;  /* 0x0000009900237213 */ /* 0x000fc40000000000 */
[C---:B------:R-:W-:Y:S01]  /*0dc0*/  LOP3.LUT R156, R96.reuse, 0x26, RZ, 0xfc, !PT ;  /* 0x00000026609c7812 */ /* 0x040fe200078efcff */
[C---:B------:R-:W-:Y:S01]  /*0dd0*/  IMAD R8, R43.reuse, R0, R12 ;  /* 0x000000002b087224 */ /* 0x040fe200078e020c */
[C---:B------:R-:W-:Y:S01]  /*0de0*/  LOP3.LUT R152, R96.reuse, 0x2e, RZ, 0xfc, !PT ;  /* 0x0000002e60987812 */ /* 0x040fe200078efcff */
[C---:B------:R-:W-:Y:S01]  /*0df0*/  IMAD R10, R43.reuse, R14, R13 ;  /* 0x0000000e2b0a7224 */ /* 0x040fe200078e020d */
[----:B------:R-:W-:Y:S01]  /*0e00*/  LOP3.LUT R151, R96, 0x30, RZ, 0xfc, !PT ;  /* 0x0000003060977812 */ /* 0x000fe200078efcff */
[C---:B------:R-:W-:Y:S01]  /*0e10*/  IMAD R12, R43.reuse, R18, R17 ;  /* 0x000000122b0c7224 */ /* 0x040fe200078e0211 */
[----:B------:R-:W-:Y:S01]  /*0e20*/  IABS R17, R167 ;  /* 0x000000a700117213 */ /* 0x000fe20000000000 */
[----:B------:R-:W-:Y:S01]  /*0e30*/  IMAD R14, R43, R20, R19 ;  /* 0x000000142b0e7224 */ /* 0x000fe200078e0213 */
[----:B------:R-:W-:Y:S01]  /*0e40*/  IABS R19, R165 ;  /* 0x000000a500137213 */ /* 0x000fe20000000000 */
[----:B------:R-:W-:Y:S01]  /*0e50*/  IMAD.MOV R16, RZ, RZ, -R9 ;  /* 0x000000ffff107224 */ /* 0x000fe200078e0a09 */
[----:B------:R-:W-:Y:S01]  /*0e60*/  IABS R18, R166 ;  /* 0x000000a600127213 */ /* 0x000fe20000000000 */
[----:B------:R-:W-:Y:S01]  /*0e70*/  IMAD.HI.U32 R0, R4, R17, RZ ;  /* 0x0000001104007227 */ /* 0x000fe200078e00ff */
[----:B------:R-:W-:-:S02]  /*0e80*/  LOP3.LUT R149, R96, 0x34, RZ, 0xfc, !PT ;  /* 0x0000003460957812 */ /* 0x000fc400078efcff */
[----:B------:R-:W-:Y:S01]  /*0e90*/  LOP3.LUT R150, R96, 0x32, RZ, 0xfc, !PT ;  /* 0x0000003260967812 */ /* 0x000fe200078efcff */
[C---:B------:R-:W-:Y:S01]  /*0ea0*/  IMAD R11, R43.reuse, R16, R15 ;  /* 0x000000102b0b7224 */ /* 0x040fe200078e020f */
[----:B------:R-:W-:Y:S01]  /*0eb0*/  IABS R39, R149 ;  /* 0x0000009500277213 */ /* 0x000fe20000000000 */
[----:B------:R-:W-:Y:S01]  /*0ec0*/  IMAD.HI.U32 R13, R4, R19, RZ ;  /* 0x00000013040d7227 */ /* 0x000fe200078e00ff */
[----:B------:R-:W-:Y:S02]  /*0ed0*/  IABS R37, R150 ;  /* 0x0000009600257213 */ /* 0x000fe40000000000 */
[----:B------:R-:W-:Y:S01]  /*0ee0*/  LOP3.LUT R147, R96, 0x3e, RZ, 0xfc, !PT ;  /* 0x0000003e60937812 */ /* 0x000fe200078efcff */
[C---:B------:R-:W-:Y:S01]  /*0ef0*/  IMAD.HI.U32 R16, R4.reuse, R23, RZ ;  /* 0x0000001704107227 */ /* 0x040fe200078e00ff */
[C---:B------:R-:W-:Y:S02]  /*0f00*/  ISETP.GT.U32.AND P1, PT, R43.reuse, R6, PT ;  /* 0x000000062b00720c */ /* 0x040fe40003f24070 */
[C---:B------:R-:W-:Y:S01]  /*0f10*/  ISETP.GT.U32.AND P2, PT, R43.reuse, R7, PT ;  /* 0x000000072b00720c */ /* 0x040fe20003f44070 */
[----:B------:R-:W-:Y:S01]  /*0f20*/  IMAD.HI.U32 R15, R4, R21, RZ ;  /* 0x00000015040f7227 */ /* 0x000fe200078e00ff */
[----:B------:R-:W-:-:S02]  /*0f30*/  ISETP.GT.U32.AND P4, PT, R43, R10, PT ;  /* 0x0000000a2b00720c */ /* 0x000fc40003f84070 */
[----:B------:R-:W-:Y:S01]  /*0f40*/  ISETP.GT.U32.AND P5, PT, R43, R11, PT ;  /* 0x0000000b2b00720c */ /* 0x000fe20003fa4070 */
[----:B------:R-:W-:Y:S01]  /*0f50*/  IMAD.MOV R0, RZ, RZ, -R0 ;  /* 0x000000ffff007224 */ /* 0x000fe200078e0a00 */
[C---:B------:R-:W-:Y:S01]  /*0f60*/  LOP3.LUT R148, R96.reuse, 0x36, RZ, 0xfc, !PT ;  /* 0x0000003660947812 */ /* 0x040fe200078efcff */
[----:B------:R-:W-:Y:S01]  /*0f70*/  IMAD.MOV R20, RZ, RZ, -R13 ;  /* 0x000000ffff147224 */ /* 0x000fe200078e0a0d */
[C---:B------:R-:W-:Y:S01]  /*0f80*/  LOP3.LUT R146, R96.reuse, 0x38, RZ, 0xfc, !PT ;  /* 0x0000003860927812 */ /* 0x040fe200078efcff */
[----:B------:R-:W-:Y:S01]  /*0f90*/  IMAD.MOV R24, RZ, RZ, -R16 ;  /* 0x000000ffff187224 */ /* 0x000fe200078e0a10 */
[----:B------:R-:W-:Y:S01]  /*0fa0*/  LOP3.LUT R145, R96, 0x3a, RZ, 0xfc, !PT ;  /* 0x0000003a60917812 */ /* 0x000fe200078efcff */
[----:B------:R-:W-:Y:S01]  /*0fb0*/  IMAD.HI.U32 R9, R4, R18, RZ ;  /* 0x0000001204097227 */ /* 0x000fe200078e00ff */
[----:B------:R-:W-:-:S03]  /*0fc0*/  LOP3.LUT R144, R96, 0x3c, RZ, 0xfc, !PT ;  /* 0x0000003c60907812 */ /* 0x000fc600078efcff */
[----:B------:R-:W-:Y:S02]  /*0fd0*/  IMAD.MOV R22, RZ, RZ, -R15 ;  /* 0x000000ffff167224 */ /* 0x000fe400078e0a0f */
[C---:B------:R-:W-:Y:S02]  /*0fe0*/  IMAD R15, R43.reuse, R0, R17 ;  /* 0x000000002b0f7224 */ /* 0x040fe400078e0211 */
[C---:B------:R-:W-:Y:S02]  /*0ff0*/  IMAD R17, R43.reuse, R20, R19 ;  /* 0x000000142b117224 */ /* 0x040fe400078e0213 */
[----:B------:R-:W-:Y:S01]  /*1000*/  IMAD R19, R43, R24, R23 ;  /* 0x000000182b137224 */ /* 0x000fe200078e0217 */
[----:B------:R-:W-:Y:S01]  /*1010*/  IABS R23, R161 ;  /* 0x000000a100177213 */ /* 0x000fe20000000000 */
[----:B------:R-:W-:Y:S02]  /*1020*/  IMAD.MOV R9, RZ, RZ, -R9 ;  /* 0x000000ffff097224 */ /* 0x000fe400078e0a09 */
[----:B------:R-:W-:-:S04]  /*1030*/  IMAD.HI.U32 R20, R4, R27, RZ ;  /* 0x0000001b04147227 */ /* 0x000fc800078e00ff */
[C---:B------:R-:W-:Y:S02]  /*1040*/  IMAD R16, R43.reuse, R9, R18 ;  /* 0x000000092b107224 */ /* 0x040fe400078e0212 */
[----:B------:R-:W-:Y:S01]  /*1050*/  IMAD R18, R43, R22, R21 ;  /* 0x000000162b127224 */ /* 0x000fe200078e0215 */
[----:B------:R-:W-:Y:S01]  /*1060*/  IABS R22, R162 ;  /* 0x000000a200167213 */ /* 0x000fe20000000000 */
[----:B------:R-:W-:-:S04]  /*1070*/  IMAD.HI.U32 R9, R4, R23, RZ ;  /* 0x0000001704097227 */ /* 0x000fc800078e00ff */
[----:B------:R-:W-:-:S04]  /*1080*/  IMAD.HI.U32 R21, R4, R29, RZ ;  /* 0x0000001d04157227 */ /* 0x000fc800078e00ff */
[----:B------:R-:W-:Y:S02]  /*1090*/  IMAD.MOV R24, RZ, RZ, -R9 ;  /* 0x000000ffff187224 */ /* 0x000fe400078e0a09 */
[----:B------:R-:W-:Y:S02]  /*10a0*/  IMAD.MOV R28, RZ, RZ, -R20 ;  /* 0x000000ffff1c7224 */ /* 0x000fe400078e0a14 */
[----:B------:R-:W-:-:S04]  /*10b0*/  IMAD.HI.U32 R0, R4, R22, RZ ;  /* 0x0000001604007227 */ /* 0x000fc800078e00ff */
[----:B------:R-:W-:Y:S02]  /*10c0*/  IMAD.MOV R32, RZ, RZ, -R21 ;  /* 0x000000ffff207224 */ /* 0x000fe400078e0a15 */
[----:B------:R-:W-:Y:S02]  /*10d0*/  IMAD R21, R43, R24, R23 ;  /* 0x000000182b157224 */ /* 0x000fe400078e0217 */
[----:B------:R-:W-:-:S04]  /*10e0*/  IMAD.HI.U32 R13, R4, R25, RZ ;  /* 0x00000019040d7227 */ /* 0x000fc800078e00ff */
[C---:B------:R-:W-:Y:S01]  /*10f0*/  IMAD R23, R43.reuse, R28, R27 ;  /* 0x0000001c2b177224 */ /* 0x040fe200078e021b */
[----:B------:R-:W-:Y:S01]  /*1100*/  IABS R27, R157 ;  /* 0x0000009d001b7213 */ /* 0x000fe20000000000 */
[----:B------:R-:W-:Y:S01]  /*1110*/  IMAD.MOV R0, RZ, RZ, -R0 ;  /* 0x000000ffff007224 */ /* 0x000fe200078e0a00 */
[----:B------:R-:W-:Y:S01]  /*1120*/  IABS R28, R156 ;  /* 0x0000009c001c7213 */ /* 0x000fe20000000000 */
[----:B------:R-:W-:Y:S02]  /*1130*/  IMAD.MOV R26, RZ, RZ, -R13 ;  /* 0x000000ffff1a7224 */ /* 0x000fe400078e0a0d */
[C---:B------:R-:W-:Y:S01]  /*1140*/  IMAD R24, R43.reuse, R32, R29 ;  /* 0x000000202b187224 */ /* 0x040fe200078e021d */
[----:B------:R-:W-:Y:S01]  /*1150*/  IABS R29, R155 ;  /* 0x0000009b001d7213 */ /* 0x000fe20000000000 */
[----:B------:R-:W-:Y:S02]  /*1160*/  IMAD R20, R43, R0, R22 ;  /* 0x000000002b147224 */ /* 0x000fe400078e0216 */
[----:B------:R-:W-:-:S04]  /*1170*/  IMAD.HI.U32 R0, R4, R27, RZ ;  /* 0x0000001b04007227 */ /* 0x000fc800078e00ff */
[----:B------:R-:W-:Y:S02]  /*1180*/  IMAD R22, R43, R26, R25 ;  /* 0x0000001a2b167224 */ /* 0x000fe400078e0219 */
[----:B------:R-:W-:-:S04]  /*1190*/  IMAD.HI.U32 R25, R4, R33, RZ ;  /* 0x0000002104197227 */ /* 0x000fc800078e00ff */
[----:B------:R-:W-:-:S04]  /*11a0*/  IMAD.HI.U32 R13, R4, R29, RZ ;  /* 0x0000001d040d7227 */ /* 0x000fc800078e00ff */
[----:B------:R-:W-:Y:S02]  /*11b0*/  IMAD.MOV R0, RZ, RZ, -R0 ;  /* 0x000000ffff007224 */ /* 0x000fe400078e0a00 */
[----:B------:R-:W-:-:S04]  /*11c0*/  IMAD.HI.U32 R26, R4, R35, RZ ;  /* 0x00000023041a7227 */ /* 0x000fc800078e00ff */
[----:B------:R-:W-:Y:S02]  /*11d0*/  IMAD.MOV R34, RZ, RZ, -R25 ;  /* 0x000000ffff227224 */ /* 0x000fe400078e0a19 */
[----:B------:R-:W-:Y:S02]  /*11e0*/  IMAD.MOV R32, RZ, RZ, -R13 ;  /* 0x000000ffff207224 */ /* 0x000fe400078e0a0d */
[----:B------:R-:W-:Y:S02]  /*11f0*/  IMAD R25, R43, R0, R27 ;  /* 0x000000002b197224 */ /* 0x000fe400078e021b */
[----:B------:R-:W-:Y:S02]  /*1200*/  IMAD.MOV R36, RZ, RZ, -R26 ;  /* 0x000000ffff247224 */ /* 0x000fe400078e0a1a */
[----:B------:R-:W-:Y:S02]  /*1210*/  IMAD R0, R3, 0x40, R138 ;  /* 0x0000004003007824 */ /* 0x000fe400078e028a */
[----:B------:R-:W-:-:S02]  /*1220*/  IMAD R27, R43, R32, R29 ;  /* 0x000000202b1b7224 */ /* 0x000fc400078e021d */
[----:B------:R-:W-:Y:S01]  /*1230*/  IMAD R29, R43, R36, R35 ;  /* 0x000000242b1d7224 */ /* 0x000fe200078e0223 */
[----:B------:R-:W-:Y:S01]  /*1240*/  IABS R36, R0 ;  /* 0x0000000000247213 */ /* 0x000fe20000000000 */
[----:B------:R-:W-:Y:S01]  /*1250*/  IMAD.HI.U32 R9, R4, R28, RZ ;  /* 0x0000001c04097227 */ /* 0x000fe200078e00ff */
[----:B------:R-:W-:-:S03]  /*1260*/  IABS R35, R151 ;  /* 0x0000009700237213 */ /* 0x000fc60000000000 */
[----:B------:R-:W-:-:S04]  /*1270*/  IMAD.HI.U32 R2, R2, R36, RZ ;  /* 0x0000002402027227 */ /* 0x000fc800078e00ff */
[----:B------:R-:W-:Y:S02]  /*1280*/  IMAD.MOV R9, RZ, RZ, -R9 ;  /* 0x000000ffff097224 */ /* 0x000fe400078e0a09 */
[----:B------:R-:W-:Y:S02]  /*1290*/  IMAD.MOV R2, RZ, RZ, -R2 ;  /* 0x000000ffff027224 */ /* 0x000fe400078e0a02 */
[C---:B------:R-:W-:Y:S02]  /*12a0*/  IMAD R26, R43.reuse, R9, R28 ;  /* 0x000000092b1a7224 */ /* 0x040fe400078e021c */
[----:B------:R-:W-:Y:S01]  /*12b0*/  IMAD R28, R43, R34, R33 ;  /* 0x000000222b1c7224 */ /* 0x000fe200078e0221 */
[----:B------:R-:W-:Y:S01]  /*12c0*/  IABS R33, R152 ;  /* 0x0000009800217213 */ /* 0x000fe20000000000 */
[----:B------:R-:W-:Y:S01]  /*12d0*/  IMAD R2, R41, R2, R36 ;  /* 0x0000000229027224 */ /* 0x000fe200078e0224 */
[----:B------:R-:W-:Y:S01]  /*12e0*/  IABS R36, R148 ;  /* 0x0000009400247213 */ /* 0x000fe20000000000 */
[----:B------:R-:W-:-:S03]  /*12f0*/  IMAD.HI.U32 R9, R4, R35, RZ ;  /* 0x0000002304097227 */ /* 0x000fc600078e00ff */
[----:B------:R-:W-:Y:S01]  /*1300*/  ISETP.GT.U32.AND P0, PT, R41, R2, PT ;  /* 0x000000022900720c */ /* 0x000fe20003f04070 */
[----:B------:R-:W-:-:S04]  /*1310*/  IMAD.HI.U32 R3, R4, R33, RZ ;  /* 0x0000002104037227 */ /* 0x000fc800078e00ff */
[----:B------:R-:W-:-:S04]  /*1320*/  IMAD.HI.U32 R32, R4, R39, RZ ;  /* 0x0000002704207227 */ /* 0x000fc800078e00ff */
[----:B------:R-:W-:Y:S02]  /*1330*/  IMAD.MOV R34, RZ, RZ, -R3 ;  /* 0x000000ffff227224 */ /* 0x000fe400078e0a03 */
[----:B------:R-:W-:Y:S02]  /*1340*/  IMAD.MOV R38, RZ, RZ, -R9 ;  /* 0x000000ffff267224 */ /* 0x000fe400078e0a09 */
[----:B------:R-:W-:Y:S02]  /*1350*/  IMAD.MOV R42, RZ, RZ, -R32 ;  /* 0x000000ffff2a7224 */ /* 0x000fe400078e0a20 */
[C---:B------:R-:W-:Y:S02]  /*1360*/  IMAD R32, R43.reuse, R34, R33 ;  /* 0x000000222b207224 */ /* 0x040fe400078e0221 */
[C---:B------:R-:W-:Y:S01]  /*1370*/  IMAD R33, R43.reuse, R38, R35 ;  /* 0x000000262b217224 */ /* 0x040fe200078e0223 */
[----:B------:R-:W-:Y:S01]  /*1380*/  IABS R38, R146 ;  /* 0x0000009200267213 */ /* 0x000fe20000000000 */
[----:B------:R-:W-:Y:S01]  /*1390*/  IMAD R35, R43, R42, R39 ;  /* 0x0000002a2b237224 */ /* 0x000fe200078e0227 */
[----:B------:R-:W-:Y:S01]  /*13a0*/  IABS R39, R147 ;  /* 0x0000009300277213 */ /* 0x000fe20000000000 */
[----:B------:R-:W-:Y:S01]  /*13b0*/  IMAD.HI.U32 R13, R4, R37, RZ ;  /* 0x00000025040d7227 */ /* 0x000fe200078e00ff */
[----:B------:R-:W-:-:S03]  /*13c0*/  IABS R42, R144 ;  /* 0x00000090002a7213 */ /* 0x000fc60000000000 */
[----:B------:R-:W-:Y:S01]  /*13d0*/  @!P0 IMAD.IADD R2, R2, 0x1, -R41 ;  /* 0x0000000102028824 */ /* 0x000fe200078e0a29 */
[----:B------:R-:W-:Y:S01]  /*13e0*/  ISETP.GT.U32.AND P0, PT, R43, R5, PT ;  /* 0x000000052b00720c */ /* 0x000fe20003f04070 */
[----:B------:R-:W-:Y:S02]  /*13f0*/  IMAD.MOV R40, RZ, RZ, -R13 ;  /* 0x000000ffff287224 */ /* 0x000fe400078e0a0d */
[----:B------:R-:W-:Y:S01]  /*1400*/  IMAD.HI.U32 R13, R4, R39, RZ ;  /* 0x00000027040d7227 */ /* 0x000fe200078e00ff */
[----:B------:R-:W-:-:S03]  /*1410*/  ISETP.GT.U32.AND P3, PT, R41, R2, PT ;  /* 0x000000022900720c */ /* 0x000fc60003f64070 */
[----:B------:R-:W-:Y:S02]  /*1420*/  IMAD.MOV R44, RZ, RZ, -R13 ;  /* 0x000000ffff2c7224 */ /* 0x000fe400078e0a0d */
[----:B------:R-:W-:Y:S01]  /*1430*/  @!P1 IMAD.IADD R6, R6, 0x1, -R43 ;  /* 0x0000000106069824 */ /* 0x000fe200078e0a2b */
[C---:B------:R-:W-:Y:S01]  /*1440*/  ISETP.GT.U32.AND P1, PT, R43.reuse, R15, PT ;  /* 0x0000000f2b00720c */ /* 0x040fe20003f24070 */
[----:B------:R-:W-:Y:S02]  /*1450*/  IMAD R39, R43, R44, R39 ;  /* 0x0000002c2b277224 */ /* 0x000fe400078e0227 */
[--C-:B------:R-:W-:Y:S01]  /*1460*/  @!P0 IMAD.IADD R5, R5, 0x1, -R43.reuse ;  /* 0x0000000105058824 */ /* 0x100fe200078e0a2b */
[----:B------:R-:W-:Y:S01]  /*1470*/  ISETP.GT.U32.AND P0, PT, R43, R14, PT ;  /* 0x0000000e2b00720c */ /* 0x000fe20003f04070 */
[----:B------:R-:W-:Y:S01]  /*1480*/  @!P2 IMAD.IADD R7, R7, 0x1, -R43 ;  /* 0x000000010707a824 */ /* 0x000fe200078e0a2b */
[C---:B------:R-:W-:Y:S01]  /*1490*/  ISETP.GT.U32.AND P6, PT, R43.reuse, R39, PT ;  /* 0x000000272b00720c */ /* 0x040fe20003fc4070 */
[----:B------:R-:W-:Y:S01]  /*14a0*/  @!P3 IMAD.IADD R2, R2, 0x1, -R41 ;  /* 0x000000010202b824 */ /* 0x000fe200078e0a29 */
[C---:B------:R-:W-:Y:S01]  /*14b0*/  ISETP.GT.U32.AND P3, PT, R43.reuse, R8, PT ;  /* 0x000000082b00720c */ /* 0x040fe20003f64070 */
[--C-:B------:R-:W-:Y:S01]  /*14c0*/  @!P4 IMAD.IADD R10, R10, 0x1, -R43.reuse ;  /* 0x000000010a0ac824 */ /* 0x100fe200078e0a2b */
[----:B------:R-:W-:Y:S01]  /*14d0*/  ISETP.GT.U32.AND P2, PT, R43, R5, PT ;  /* 0x000000052b00720c */ /* 0x000fe20003f44070 */
[--C-:B------:R-:W-:Y:S01]  /*14e0*/  @!P5 IMAD.IADD R11, R11, 0x1, -R43.reuse ;  /* 0x000000010b0bd824 */ /* 0x100fe200078e0a2b */
[----:B------:R-:W-:Y:S01]  /*14f0*/  ISETP.GT.U32.AND P4, PT, R43, R6, PT ;  /* 0x000000062b00720c */ /* 0x000fe20003f84070 */
[----:B------:R-:W-:Y:S01]  /*1500*/  @!P1 IMAD.IADD R15, R15, 0x1, -R43 ;  /* 0x000000010f0f9824 */ /* 0x000fe200078e0a2b */
[C---:B------:R-:W-:Y:S01]  /*1510*/  ISETP.GT.U32.AND P1, PT, R43.reuse, R10, PT ;  /* 0x0000000a2b00720c */ /* 0x040fe20003f24070 */
[C---:B------:R-:W-:Y:S01]  /*1520*/  IMAD R34, R43.reuse, R40, R37 ;  /* 0x000000282b227224 */ /* 0x040fe200078e0225 */
[----:B------:R-:W-:Y:S01]  /*1530*/  IABS R40, R145 ;  /* 0x0000009100287213 */ /* 0x000fe20000000000 */
[--C-:B------:R-:W-:Y:S01]  /*1540*/  @!P0 IMAD.IADD R14, R14, 0x1, -R43.reuse ;  /* 0x000000010e0e8824 */ /* 0x100fe200078e0a2b */
[----:B------:R-:W-:Y:S01]  /*1550*/  ISETP.GT.U32.AND P5, PT, R43, R15, PT ;  /* 0x0000000f2b00720c */ /* 0x000fe20003fa4070 */
[--C-:B------:R-:W-:Y:S01]  /*1560*/  @!P6 IMAD.IADD R39, R39, 0x1, -R43.reuse ;  /* 0x000000012727e824 */ /* 0x100fe200078e0a2b */
[----:B------:R-:W-:Y:S01]  /*1570*/  ISETP.GT.U32.AND P6, PT, R43, R12, PT ;  /* 0x0000000c2b00720c */ /* 0x000fe20003fc4070 */
[----:B------:R-:W-:-:S02]  /*1580*/  @!P3 IMAD.IADD R8, R8, 0x1, -R43 ;  /* 0x000000010808b824 */ /* 0x000fc400078e0a2b */
[--C-:B------:R-:W-:Y:S01]  /*1590*/  @!P2 IMAD.IADD R5, R5, 0x1, -R43.reuse ;  /* 0x000000010505a824 */ /* 0x100fe200078e0a2b */
[C---:B------:R-:W-:Y:S01]  /*15a0*/  ISETP.GT.U32.AND P3, PT, R43.reuse, R39, PT ;  /* 0x000000272b00720c */ /* 0x040fe20003f64070 */
[--C-:B------:R-:W-:Y:S01]  /*15b0*/  @!P4 IMAD.IADD R6, R6, 0x1, -R43.reuse ;  /* 0x000000010606c824 */ /* 0x100fe200078e0a2b */
[C---:B------:R-:W-:Y:S01]  /*15c0*/  ISETP.GT.U32.AND P0, PT, R43.reuse, R8, PT ;  /* 0x000000082b00720c */ /* 0x040fe20003f04070 */
[--C-:B------:R-:W-:Y:S01]  /*15d0*/  @!P1 IMAD.IADD R10, R10, 0x1, -R43.reuse ;  /* 0x000000010a0a9824 */ /* 0x100fe200078e0a2b */
[C---:B------:R-:W-:Y:S01]  /*15e0*/  ISETP.GT.U32.AND P2, PT, R43.reuse, R11, PT ;  /* 0x0000000b2b00720c */ /* 0x040fe20003f44070 */
[----:B------:R-:W-:Y:S01]  /*15f0*/  IMAD.HI.U32 R3, R4, R36, RZ ;  /* 0x0000002404037227 */ /* 0x000fe200078e00ff */
[C---:B------:R-:W-:Y:S02]  /*1600*/  ISETP.GT.U32.AND P1, PT, R43.reuse, R18, PT ;  /* 0x000000122b00720c */ /* 0x040fe40003f24070 */
[C---:B------:R-:W-:Y:S01]  /*1610*/  ISETP.GT.U32.AND P4, PT, R43.reuse, R14, PT ;  /* 0x0000000e2b00720c */ /* 0x040fe20003f84070 */
[--C-:B------:R-:W-:Y:S01]  /*1620*/  @!P6 IMAD.IADD R12, R12, 0x1, -R43.reuse ;  /* 0x000000010c0ce824 */ /* 0x100fe200078e0a2b */
[----:B------:R-:W-:Y:S01]  /*1630*/  ISETP.GT.U32.AND P6, PT, R43, R7, PT ;  /* 0x000000072b00720c */ /* 0x000fe20003fc4070 */
[--C-:B------:R-:W-:Y:S01]  /*1640*/  @!P5 IMAD.IADD R15, R15, 0x1, -R43.reuse ;  /* 0x000000010f0fd824 */ /* 0x100fe200078e0a2b */
[----:B------:R-:W-:Y:S01]  /*1650*/  ISETP.GT.U32.AND P5, PT, R43, R22, PT ;  /* 0x000000162b00720c */ /* 0x000fe20003fa4070 */
[--C-:B------:R-:W-:Y:S01]  /*1660*/  @!P3 IMAD.IADD R39, R39, 0x1, -R43.reuse ;  /* 0x000000012727b824 */ /* 0x100fe200078e0a2b */
[C---:B------:R-:W-:Y:S01]  /*1670*/  ISETP.GT.U32.AND P3, PT, R43.reuse, R12, PT ;  /* 0x0000000c2b00720c */ /* 0x040fe20003f64070 */
[--C-:B------:R-:W-:Y:S01]  /*1680*/  @!P0 IMAD.IADD R8, R8, 0x1, -R43.reuse ;  /* 0x0000000108088824 */ /* 0x100fe200078e0a2b */
[----:B------:R-:W-:Y:S01]  /*1690*/  ISETP.GT.U32.AND P0, PT, R43, R17, PT ;  /* 0x000000112b00720c */ /* 0x000fe20003f04070 */
[--C-:B------:R-:W-:Y:S01]  /*16a0*/  @!P2 IMAD.IADD R11, R11, 0x1, -R43.reuse ;  /* 0x000000010b0ba824 */ /* 0x100fe200078e0a2b */
[C---:B------:R-:W-:Y:S01]  /*16b0*/  ISETP.GT.U32.AND P2, PT, R43.reuse, R19, PT ;  /* 0x000000132b00720c */ /* 0x040fe20003f44070 */
[--C-:B------:R-:W-:Y:S01]  /*16c0*/  @!P1 IMAD.IADD R18, R18, 0x1, -R43.reuse ;  /* 0x0000000112129824 */ /* 0x100fe200078e0a2b */
[C---:B------:R-:W-:Y:S01]  /*16d0*/  ISETP.GT.U32.AND P1, PT, R43.reuse, R25, PT ;  /* 0x000000192b00720c */ /* 0x040fe20003f24070 */
[--C-:B------:R-:W-:Y:S01]  /*16e0*/  @!P4 IMAD.IADD R14, R14, 0x1, -R43.reuse ;  /* 0x000000010e0ec824 */ /* 0x100fe200078e0a2b */
[----:B------:R-:W-:Y:S01]  /*16f0*/  ISETP.GT.U32.AND P4, PT, R43, R21, PT ;  /* 0x000000152b00720c */ /* 0x000fe20003f84070 */
[--C-:B------:R-:W-:Y:S01]  /*1700*/  @!P6 IMAD.IADD R7, R7, 0x1, -R43.reuse ;  /* 0x000000010707e824 */ /* 0x100fe200078e0a2b */
[----:B------:R-:W-:Y:S01]  /*1710*/  ISETP.GT.U32.AND P6, PT, R43, R16, PT ;  /* 0x000000102b00720c */ /* 0x000fe20003fc4070 */
[----:B------:R-:W-:-:S02]  /*1720*/  @!P5 IMAD.IADD R22, R22, 0x1, -R43 ;  /* 0x000000011616d824 */ /* 0x000fc400078e0a2b */
[--C-:B------:R-:W-:Y:S01]  /*1730*/  @!P3 IMAD.IADD R12, R12, 0x1, -R43.reuse ;  /* 0x000000010c0cb824 */ /* 0x100fe200078e0a2b */
[----:B------:R-:W-:Y:S01]  /*1740*/  ISETP.GT.U32.AND P3, PT, R43, R20, PT ;  /* 0x000000142b00720c */ /* 0x000fe20003f64070 */
[--C-:B------:R-:W-:Y:S01]  /*1750*/  @!P0 IMAD.IADD R17, R17, 0x1, -R43.reuse ;  /* 0x0000000111118824 */ /* 0x100fe200078e0a2b */
[----:B------:R-:W-:Y:S01]  /*1760*/  ISETP.GT.U32.AND P0, PT, R43, R24, PT ;  /* 0x000000182b00720c */ /* 0x000fe20003f04070 */
[--C-:B------:R-:W-:Y:S01]  /*1770*/  @!P2 IMAD.IADD R19, R19, 0x1, -R43.reuse ;  /* 0x000000011313a824 */ /* 0x100fe200078e0a2b */
[----:B------:R-:W-:Y:S01]  /*1780*/  ISETP.GT.U32.AND P2, PT, R43, R26, PT ;  /* 0x0000001a2b00720c */ /* 0x000fe20003f44070 */
[--C-:B------:R-:W-:Y:S02]  /*1790*/  @!P1 IMAD.IADD R25, R25, 0x1, -R43.reuse ;  /* 0x0000000119199824 */ /* 0x100fe400078e0a2b */
[--C-:B------:R-:W-:Y:S01]  /*17a0*/  @!P4 IMAD.IADD R21, R21, 0x1, -R43.reuse ;  /* 0x000000011515c824 */ /* 0x100fe200078e0a2b */
[C---:B------:R-:W-:Y:S01]  /*17b0*/  ISETP.GT.U32.AND P1, PT, R43.reuse, R19, PT ;  /* 0x000000132b00720c */ /* 0x040fe20003f24070 */
[----:B------:R-:W-:Y:S01]  /*17c0*/  @!P6 IMAD.IADD R16, R16, 0x1, -R43 ;  /* 0x000000011010e824 */ /* 0x000fe200078e0a2b */
[C---:B------:R-:W-:Y:S01]  /*17d0*/  ISETP.GT.U32.AND P6, PT, R43.reuse, R23, PT ;  /* 0x000000172b00720c */ /* 0x040fe20003fc4070 */
[----:B------:R-:W-:Y:S01]  /*17e0*/  IMAD.MOV R37, RZ, RZ, -R3 ;  /* 0x000000ffff257224 */ /* 0x000fe200078e0a03 */
[C---:B------:R-:W-:Y:S01]  /*17f0*/  ISETP.GT.U32.AND P4, PT, R43.reuse, R28, PT ;  /* 0x0000001c2b00720c */ /* 0x040fe20003f84070 */
[--C-:B------:R-:W-:Y:S01]  /*1800*/  @!P3 IMAD.IADD R20, R20, 0x1, -R43.reuse ;  /* 0x000000011414b824 */ /* 0x100fe200078e0a2b */
[C---:B------:R-:W-:Y:S01]  /*1810*/  ISETP.GT.U32.AND P3, PT, R43.reuse, R27, PT ;  /* 0x0000001b2b00720c */ /* 0x040fe20003f64070 */
[--C-:B------:R-:W-:Y:S01]  /*1820*/  @!P0 IMAD.IADD R24, R24, 0x1, -R43.reuse ;  /* 0x0000000118188824 */ /* 0x100fe200078e0a2b */
[C---:B------:R-:W-:Y:S01]  /*1830*/  ISETP.GT.U32.AND P5, PT, R43.reuse, R16, PT ;  /* 0x000000102b00720c */ /* 0x040fe20003fa4070 */
[----:B------:R-:W-:Y:S01]  /*1840*/  @!P2 IMAD.IADD R26, R26, 0x1, -R43 ;  /* 0x000000011a1aa824 */ /* 0x000fe200078e0a2b */
[C---:B------:R-:W-:Y:S01]  /*1850*/  ISETP.GT.U32.AND P0, PT, R43.reuse, R18, PT ;  /* 0x000000122b00720c */ /* 0x040fe20003f04070 */
[----:B------:R-:W-:Y:S01]  /*1860*/  IMAD.HI.U32 R9, R4, R38, RZ ;  /* 0x0000002604097227 */ /* 0x000fe200078e00ff */
[----:B------:R-:W-:-:S03]  /*1870*/  ISETP.GT.U32.AND P2, PT, R43, R20, PT ;  /* 0x000000142b00720c */ /* 0x000fc60003f44070 */
[--C-:B------:R-:W-:Y:S01]  /*1880*/  @!P6 IMAD.IADD R23, R23, 0x1, -R43.reuse ;  /* 0x000000011717e824 */ /* 0x100fe200078e0a2b */
[----:B------:R-:W-:Y:S01]  /*1890*/  ISETP.GT.U32.AND P6, PT, R43, R17, PT ;  /* 0x000000112b00720c */ /* 0x000fe20003fc4070 */
[--C-:B------:R-:W-:Y:S01]  /*18a0*/  @!P1 IMAD.IADD R19, R19, 0x1, -R43.reuse ;  /* 0x0000000113139824 */ /* 0x100fe200078e0a2b */
[----:B------:R-:W-:Y:S01]  /*18b0*/  ISETP.GT.U32.AND P1, PT, R43, R25, PT ;  /* 0x000000192b00720c */ /* 0x000fe20003f24070 */
[--C-:B------:R-:W-:Y:S01]  /*18c0*/  @!P3 IMAD.IADD R27, R27, 0x1, -R43.reuse ;  /* 0x000000011b1bb824 */ /* 0x100fe200078e0a2b */
[C---:B------:R-:W-:Y:S01]  /*18d0*/  ISETP.GT.U32.AND P3, PT, R43.reuse, R21, PT ;  /* 0x000000152b00720c */ /* 0x040fe20003f64070 */
[--C-:B------:R-:W-:Y:S01]  /*18e0*/  @!P5 IMAD.IADD R16, R16, 0x1, -R43.reuse ;  /* 0x000000011010d824 */ /* 0x100fe200078e0a2b */
[C---:B------:R-:W-:Y:S01]  /*18f0*/  ISETP.GT.U32.AND P5, PT, R43.reuse, R23, PT ;  /* 0x000000172b00720c */ /* 0x040fe20003fa4070 */
[--C-:B------:R-:W-:Y:S01]  /*1900*/  @!P4 IMAD.IADD R28, R28, 0x1, -R43.reuse ;  /* 0x000000011c1cc824 */ /* 0x100fe200078e0a2b */
[C---:B------:R-:W-:Y:S01]  /*1910*/  ISETP.GT.U32.AND P4, PT, R43.reuse, R22, PT ;  /* 0x000000162b00720c */ /* 0x040fe20003f84070 */
[--C-:B------:R-:W-:Y:S01]  /*1920*/  @!P0 IMAD.IADD R18, R18, 0x1, -R43.reuse ;  /* 0x0000000112128824 */ /* 0x100fe200078e0a2b */
[C---:B------:R-:W-:Y:S01]  /*1930*/  ISETP.GT.U32.AND P0, PT, R43.reuse, R24, PT ;  /* 0x000000182b00720c */ /* 0x040fe20003f04070 */
[----:B------:R-:W-:Y:S01]  /*1940*/  @!P2 IMAD.IADD R20, R20, 0x1, -R43 ;  /* 0x000000011414a824 */ /* 0x000fe200078e0a2b */
[----:B------:R-:W-:Y:S01]  /*1950*/  ISETP.GT.U32.AND P2, PT, R43, R26, PT ;  /* 0x0000001a2b00720c */ /* 0x000fe20003f44070 */
[----:B------:R-:W-:-:S04]  /*1960*/  IMAD.HI.U32 R13, R4, R40, RZ ;  /* 0x00000028040d7227 */ /* 0x000fc800078e00ff */
[--C-:B------:R-:W-:Y:S01]  /*1970*/  @!P3 IMAD.IADD R21, R21, 0x1, -R43.reuse ;  /* 0x000000011515b824 */ /* 0x100fe200078e0a2b */
[----:B------:R-:W-:Y:S01]  /*1980*/  ISETP.GT.U32.AND P3, PT, R43, R27, PT ;  /* 0x0000001b2b00720c */ /* 0x000fe20003f64070 */
[--C-:B------:R-:W-:Y:S01]  /*1990*/  @!P5 IMAD.IADD R23, R23, 0x1, -R43.reuse ;  /* 0x000000011717d824 */ /* 0x100fe200078e0a2b */
[----:B------:R-:W-:Y:S01]  /*19a0*/  ISETP.GT.U32.AND P5, PT, R43, R32, PT ;  /* 0x000000202b00720c */ /* 0x000fe20003fa4070 */
[----:B------:R-:W-:Y:S01]  /*19b0*/  @!P1 IMAD.IADD R25, R25, 0x1, -R43 ;  /* 0x0000000119199824 */ /* 0x000fe200078e0a2b */
[----:B------:R-:W-:Y:S01]  /*19c0*/  ISETP.GT.U32.AND P1, PT, R43, R34, PT ;  /* 0x000000222b00720c */ /* 0x000fe20003f24070 */
[----:B------:R-:W-:-:S04]  /*19d0*/  IMAD.HI.U32 R3, R4, R42, RZ ;  /* 0x0000002a04037227 */ /* 0x000fc800078e00ff */
[----:B------:R-:W-:Y:S02]  /*19e0*/  IMAD R4, R43, R37, R36 ;  /* 0x000000252b047224 */ /* 0x000fe400078e0224 */
        /* <DEDUP_REMOVED lines=10> */
[C---:B------:R-:W-:Y:S01]  /*1a90*/  ISETP.GT.U32.AND P2, PT, R43.reuse, R35, PT ;  /* 0x000000232b00720c */ /* 0x040fe20003f44070 */
[----:B------:R-:W-:Y:S01]  /*1aa0*/  @!P1 IMAD.IADD R34, R34, 0x1, -R43 ;  /* 0x0000000122229824 */ /* 0x000fe200078e0a2b */
[C---:B------:R-:W-:Y:S01]  /*1ab0*/  ISETP.GT.U32.AND P1, PT, R43.reuse, R32, PT ;  /* 0x000000202b00720c */ /* 0x040fe20003f24070 */
[----:B------:R-:W-:Y:S02]  /*1ac0*/  IMAD.MOV R9, RZ, RZ, -R9 ;  /* 0x000000ffff097224 */ /* 0x000fe400078e0a09 */
[----:B------:R-:W-:Y:S02]  /*1ad0*/  IMAD.MOV R13, RZ, RZ, -R13 ;  /* 0x000000ffff0d7224 */ /* 0x000fe400078e0a0d */
[----:B------:R-:W-:Y:S02]  /*1ae0*/  IMAD.MOV R3, RZ, RZ, -R3 ;  /* 0x000000ffff037224 */ /* 0x000fe400078e0a03 */
[----:B------:R-:W-:-:S02]  /*1af0*/  IMAD R36, R43, R9, R38 ;  /* 0x000000092b247224 */ /* 0x000fc400078e0226 */
[C---:B------:R-:W-:Y:S01]  /*1b00*/  IMAD R37, R43.reuse, R13, R40 ;  /* 0x0000000d2b257224 */ /* 0x040fe200078e0228 */
[----:B------:R-:W0:Y:S01]  /*1b10*/  LDS R9, [UR9] ;  /* 0x00000009ff097984 */ /* 0x000e220008000800 */
[C---:B------:R-:W-:Y:S02]  /*1b20*/  IMAD R38, R43.reuse, R3, R42 ;  /* 0x000000032b267224 */ /* 0x040fe400078e022a */
        /* <DEDUP_REMOVED lines=12> */
[----:B------:R-:W-:Y:S01]  /*1bf0*/  IMAD.MOV.U32 R56, RZ, RZ, R2 ;  /* 0x000000ffff387224 */ /* 0x000fe200078e0002 */
[----:B------:R-:W-:Y:S01]  /*1c00*/  ISETP.GT.U32.AND P0, PT, R43, R29, PT ;  /* 0x0000001d2b00720c */ /* 0x000fe20003f04070 */
[--C-:B------:R-:W-:Y:S01]  /*1c10*/  @!P6 IMAD.IADD R36, R36, 0x1, -R43.reuse ;  /* 0x000000012424e824 */ /* 0x100fe200078e0a2b */
[----:B------:R-:W-:Y:S01]  /*1c20*/  ISETP.NE.AND P6, PT, R30, RZ, PT ;  /* 0x000000ff1e00720c */ /* 0x000fe20003fc5270 */
[--C-:B------:R-:W-:Y:S01]  /*1c30*/  @!P4 IMAD.IADD R37, R37, 0x1, -R43.reuse ;  /* 0x000000012525c824 */ /* 0x100fe200078e0a2b */
[----:B------:R-:W-:Y:S01]  /*1c40*/  ISETP.GE.AND P4, PT, R0, RZ, PT ;  /* 0x000000ff0000720c */ /* 0x000fe20003f86270 */
[--C-:B------:R-:W-:Y:S01]  /*1c50*/  @!P5 IMAD.IADD R38, R38, 0x1, -R43.reuse ;  /* 0x000000012626d824 */ /* 0x100fe200078e0a2b */
[----:B------:R-:W-:Y:S01]  /*1c60*/  LOP3.LUT R2, RZ, R31, RZ, 0x33, !PT ;  /* 0x0000001fff027212 */ /* 0x000fe200078e33ff */
[--C-:B------:R-:W-:Y:S01]  /*1c70*/  @!P3 IMAD.IADD R34, R34, 0x1, -R43.reuse ;  /* 0x000000012222b824 */ /* 0x100fe200078e0a2b */
[----:B------:R-:W-:Y:S01]  /*1c80*/  ISETP.GT.U32.AND P3, PT, R43, R37, PT ;  /* 0x000000252b00720c */ /* 0x000fe20003f64070 */
[--C-:B------:R-:W-:Y:S01]  /*1c90*/  @!P2 IMAD.IADD R33, R33, 0x1, -R43.reuse ;  /* 0x000000012121a824 */ /* 0x100fe200078e0a2b */
[C---:B------:R-:W-:Y:S01]  /*1ca0*/  ISETP.GT.U32.AND P2, PT, R43.reuse, R36, PT ;  /* 0x000000242b00720c */ /* 0x040fe20003f44070 */
[----:B------:R-:W-:Y:S01]  /*1cb0*/  @!P1 IMAD.IADD R4, R4, 0x1, -R43 ;  /* 0x0000000104049824 */ /* 0x000fe200078e0a2b */
[----:B------:R-:W-:Y:S01]  /*1cc0*/  ISETP.GT.U32.AND P5, PT, R43, R38, PT ;  /* 0x000000262b00720c */ /* 0x000fe20003fa4070 */
[----:B------:R-:W-:Y:S01]  /*1cd0*/  IMAD.SHL.U32 R3, R100, 0x200000, RZ ;  /* 0x0020000064037824 */ /* 0x000fe200078e00ff */
[----:B------:R-:W-:Y:S01]  /*1ce0*/  ISETP.GE.AND P1, PT, R96, RZ, PT ;  /* 0x000000ff6000720c */ /* 0x000fe20003f26270 */
[----:B------:R-:W-:-:S02]  /*1cf0*/  IMAD.MOV.U32 R45, RZ, RZ, R26 ;  /* 0x000000ffff2d7224 */ /* 0x000fc400078e001a */
[----:B------:R-:W-:Y:S01]  /*1d00*/  @!P4 IMAD.MOV R56, RZ, RZ, -R56 ;  /* 0x000000ffff38c224 */ /* 0x000fe200078e0a38 */
[----:B------:R-:W-:Y:S01]  /*1d10*/  ISETP.GE.AND P4, PT, R94, RZ, PT ;  /* 0x000000ff5e00720c */ /* 0x000fe20003f86270 */
[----:B------:R-:W-:Y:S01]  /*1d20*/  IMAD.MOV.U32 R47, RZ, RZ, R27 ;  /* 0x000000ffff2f7224 */ /* 0x000fe200078e001b */
[----:B------:R-:W-:Y:S01]  /*1d30*/  LOP3.LUT R3, R3, 0x600000, RZ, 0xc0, !PT ;  /* 0x0060000003037812 */ /* 0x000fe200078ec0ff */
[--C-:B------:R-:W-:Y:S01]  /*1d40*/  @!P3 IMAD.IADD R37, R37, 0x1, -R43.reuse ;  /* 0x000000012525b824 */ /* 0x100fe200078e0a2b */
[----:B------:R-:W-:Y:S01]  /*1d50*/  ISETP.GE.AND P3, PT, R171, RZ, PT ;  /* 0x000000ffab00720c */ /* 0x000fe20003f66270 */
[--C-:B------:R-:W-:Y:S01]  /*1d60*/  @!P2 IMAD.IADD R36, R36, 0x1, -R43.reuse ;  /* 0x000000012424a824 */ /* 0x100fe200078e0a2b */
[----:B------:R-:W-:Y:S01]  /*1d70*/  ISETP.GE.AND P2, PT, R95, RZ, PT ;  /* 0x000000ff5f00720c */ /* 0x000fe20003f46270 */
[----:B------:R-:W-:Y:S01]  /*1d80*/  @!P5 IMAD.IADD R38, R38, 0x1, -R43 ;  /* 0x000000012626d824 */ /* 0x000fe200078e0a2b */
[----:B------:R-:W-:Y:S01]  /*1d90*/  ISETP.GE.AND P5, PT, R172, RZ, PT ;  /* 0x000000ffac00720c */ /* 0x000fe20003fa6270 */
[----:B------:R-:W-:Y:S01]  /*1da0*/  @!P1 IMAD.MOV R5, RZ, RZ, -R5 ;  /* 0x000000ffff059224 */ /* 0x000fe200078e0a05 */
[----:B------:R-:W-:Y:S01]  /*1db0*/  ISETP.GE.AND P1, PT, R170, RZ, PT ;  /* 0x000000ffaa00720c */ /* 0x000fe20003f26270 */
[----:B------:R-:W-:Y:S01]  /*1dc0*/  @!P0 IMAD.IADD R29, R29, 0x1, -R43 ;  /* 0x000000011d1d8824 */ /* 0x000fe200078e0a2b */
[----:B------:R-:W-:Y:S01]  /*1dd0*/  R2UR UR10, R3 ;  /* 0x00000000030a72ca */ /* 0x000fe200000e0000 */
[----:B------:R-:W-:Y:S01]  /*1de0*/  @!P4 IMAD.MOV R7, RZ, RZ, -R7 ;  /* 0x000000ffff07c224 */ /* 0x000fe200078e0a07 */
[----:B------:R-:W-:Y:S01]  /*1df0*/  ISETP.GE.AND P4, PT, R168, RZ, PT ;  /* 0x000000ffa800720c */ /* 0x000fe20003f86270 */
[----:B------:R-:W-:Y:S01]  /*1e00*/  IMAD.MOV.U32 R3, RZ, RZ, R17 ;  /* 0x000000ffff037224 */ /* 0x000fe200078e0011 */
[----:B------:R-:W-:Y:S01]  /*1e10*/  ISETP.GT.U32.AND P0, PT, R43, R35, PT ;  /* 0x000000232b00720c */ /* 0x000fe20003f04070 */
[----:B------:R-:W-:Y:S01]  /*1e20*/  @!P3 IMAD.MOV R10, RZ, RZ, -R10 ;  /* 0x000000ffff0ab224 */ /* 0x000fe200078e0a0a */
[----:B------:R-:W-:Y:S01]  /*1e30*/  ISETP.GE.AND P3, PT, R166, RZ, PT ;  /* 0x000000ffa600720c */ /* 0x000fe20003f66270 */
[----:B------:R-:W-:Y:S01]  /*1e40*/  @!P2 IMAD.MOV R6, RZ, RZ, -R6 ;  /* 0x000000ffff06a224 */ /* 0x000fe200078e0a06 */
[----:B------:R-:W-:Y:S01]  /*1e50*/  ISETP.GE.AND P2, PT, R169, RZ, PT ;  /* 0x000000ffa900720c */ /* 0x000fe20003f46270 */
[----:B------:R-:W-:Y:S01]  /*1e60*/  @!P5 IMAD.MOV R8, RZ, RZ, -R8 ;  /* 0x000000ffff08d224 */ /* 0x000fe200078e0a08 */
[----:B------:R-:W-:Y:S01]  /*1e70*/  ISETP.GE.AND P5, PT, R167, RZ, PT ;  /* 0x000000ffa700720c */ /* 0x000fe20003fa6270 */
[----:B------:R-:W-:Y:S01]  /*1e80*/  @!P1 IMAD.MOV R11, RZ, RZ, -R11 ;  /* 0x000000ffff0b9224 */ /* 0x000fe200078e0a0b */
[----:B------:R-:W-:Y:S01]  /*1e90*/  ISETP.GE.AND P1, PT, R165, RZ, PT ;  /* 0x000000ffa500720c */ /* 0x000fe20003f26270 */
[----:B-----5:R-:W-:Y:S01]  /*1ea0*/  IMAD R13, R139, R134, RZ ;  /* 0x000000868b0d7224 */ /* 0x020fe200078e02ff */
[----:B0-----:R-:W-:Y:S01]  /*1eb0*/  R2UR UR8, R9 ;  /* 0x00000000090872ca */ /* 0x001fe200000e0000 */
[----:B------:R-:W-:Y:S01]  /*1ec0*/  @!P4 IMAD.MOV R14, RZ, RZ, -R14 ;  /* 0x000000ffff0ec224 */ /* 0x000fe200078e0a0e */
[----:B------:R-:W-:Y:S01]  /*1ed0*/  ISETP.GE.AND P4, PT, R163, RZ, PT ;  /* 0x000000ffa300720c */ /* 0x000fe20003f86270 */
[----:B------:R-:W-:Y:S01]  /*1ee0*/  IMAD.MOV.U32 R49, RZ, RZ, R28 ;  /* 0x000000ffff317224 */ /* 0x000fe200078e001c */
[----:B------:R-:W-:Y:S01]  /*1ef0*/  @!P6 LOP3.LUT R56, RZ, R30, RZ, 0x33, !PT ;  /* 0x0000001eff38e212 */ /* 0x000fe200078e33ff */
        /* <DEDUP_REMOVED lines=8> */
[----:B------:R-:W-:Y:S01]  /*1f80*/  IMAD.MOV.U32 R51, RZ, RZ, R29 ;  /* 0x000000ffff337224 */ /* 0x000fe200078e001d */
[----:B------:R-:W-:Y:S01]  /*1f90*/  ISETP.GE.AND P6, PT, R147, RZ, PT ;  /* 0x000000ff9300720c */ /* 0x000fe20003fc6270 */
[----:B------:R-:W-:Y:S01]  /*1fa0*/  @!P4 IMAD.MOV R19, RZ, RZ, -R19 ;  /* 0x000000ffff13c224 */ /* 0x000fe200078e0a13 */
[----:B------:R-:W-:Y:S01]  /*1fb0*/  ISETP.GE.AND P4, PT, R158, RZ, PT ;  /* 0x000000ff9e00720c */ /* 0x000fe20003f86270 */
[----:B------:R-:W-:Y:S01]  /*1fc0*/  IMAD.MOV.U32 R53, RZ, RZ, R32 ;  /* 0x000000ffff357224 */ /* 0x000fe200078e0020 */
[----:B------:R-:W-:Y:S01]  /*1fd0*/  UIADD3 UR10, UPT, UPT, UR8, UR10, URZ ;  /* 0x0000000a080a7290 */ /* 0x000fe2000fffe0ff */
        /* <DEDUP_REMOVED lines=8> */
[----:B------:R-:W-:-:S02]  /*2060*/  IMAD.MOV.U32 R55, RZ, RZ, R33 ;  /* 0x000000ffff377224 */ /* 0x000fc400078e0021 */
[----:B------:R-:W-:Y:S01]  /*2070*/  @!P4 IMAD.MOV R24, RZ, RZ, -R24 ;  /* 0x000000ffff18c224 */ /* 0x000fe200078e0a18 */
[----:B------:R-:W-:Y:S01]  /*2080*/  ISETP.GE.AND P4, PT, R153, RZ, PT ;  /* 0x000000ff9900720c */ /* 0x000fe20003f86270 */
[----:B------:R-:W-:Y:S02]  /*2090*/  IMAD.MOV.U32 R57, RZ, RZ, R34 ;  /* 0x000000ffff397224 */ /* 0x000fe400078e0022 */
        /* <DEDUP_REMOVED lines=8> */
[----:B------:R-:W-:-:S02]  /*2120*/  IMAD R9, R134, 0x2, R13 ;  /* 0x0000000286097824 */ /* 0x000fc400078e020d */
[----:B------:R-:W-:Y:S01]  /*2130*/  @!P4 IMAD.MOV R51, RZ, RZ, -R51 ;  /* 0x000000ffff33c224 */ /* 0x000fe200078e0a33 */
[----:B------:R-:W-:Y:S01]  /*2140*/  ISETP.GE.AND P4, PT, R148, RZ, PT ;  /* 0x000000ff9400720c */ /* 0x000fe20003f86270 */
[----:B------:R-:W-:Y:S01]  /*2150*/  @!P0 IMAD.IADD R35, R35, 0x1, -R43 ;  /* 0x0000000123238824 */ /* 0x000fe200078e0a2b */
[----:B------:R-:W-:Y:S01]  /*2160*/  ISETP.NE.AND P0, PT, R31, RZ, PT ;  /* 0x000000ff1f00720c */ /* 0x000fe20003f05270 */
        /* <DEDUP_REMOVED lines=8> */
[----:B------:R-:W-:Y:S01]  /*21f0*/  IMAD R17, R134, 0x2, R9 ;  /* 0x0000000286117824 */ /* 0x000fe200078e0209 */
[C---:B------:R-:W-:Y:S01]  /*2200*/  SEL R46, R2.reuse, R47, !P0 ;  /* 0x0000002f022e7207 */ /* 0x040fe20004000000 */
[----:B------:R-:W-:Y:S01]  /*2210*/  IMAD.MOV.U32 R79, RZ, RZ, R39 ;  /* 0x000000ffff4f7224 */ /* 0x000fe200078e0027 */
[----:B------:R-:W-:Y:S01]  /*2220*/  SEL R54, R2, R57, !P0 ;  /* 0x0000003902367207 */ /* 0x000fe20004000000 */
[----:B------:R-:W-:Y:S01]  /*2230*/  IMAD R57, R134, 0x2, R17 ;  /* 0x0000000286397824 */ /* 0x000fe200078e0211 */
[C---:B------:R-:W-:Y:S01]  /*2240*/  SEL R47, R2.reuse, R49, !P0 ;  /* 0x00000031022f7207 */ /* 0x040fe20004000000 */
[----:B------:R-:W-:Y:S01]  /*2250*/  IMAD.MOV.U32 R59, RZ, RZ, R35 ;  /* 0x000000ffff3b7224 */ /* 0x000fe200078e0023 */
[C---:B------:R-:W-:Y:S01]  /*2260*/  SEL R48, R2.reuse, R51, !P0 ;  /* 0x0000003302307207 */ /* 0x040fe20004000000 */
[----:B------:R-:W-:Y:S01]  /*2270*/  IMAD.MOV.U32 R61, RZ, RZ, R36 ;  /* 0x000000ffff3d7224 */ /* 0x000fe200078e0024 */
[C---:B------:R-:W-:Y:S01]  /*2280*/  SEL R49, R2.reuse, R53, !P0 ;  /* 0x0000003502317207 */ /* 0x040fe20004000000 */
[----:B------:R-:W-:Y:S01]  /*2290*/  IMAD.MOV.U32 R63, RZ, RZ, R37 ;  /* 0x000000ffff3f7224 */ /* 0x000fe200078e0025 */
[C---:B------:R-:W-:Y:S01]  /*22a0*/  SEL R52, R2.reuse, R55, !P0 ;  /* 0x0000003702347207 */ /* 0x040fe20004000000 */
[----:B------:R-:W-:Y:S01]  /*22b0*/  IMAD.MOV.U32 R65, RZ, RZ, R38 ;  /* 0x000000ffff417224 */ /* 0x000fe200078e0026 */
[----:B------:R-:W-:Y:S01]  /*22c0*/  SEL R26, R2, R5, !P0 ;  /* 0x00000005021a7207 */ /* 0x000fe20004000000 */
[----:B------:R-:W-:Y:S01]  /*22d0*/  IMAD R117, R134, 0x2, R57 ;  /* 0x0000000286757824 */ /* 0x000fe200078e0239 */
[C---:B------:R-:W-:Y:S01]  /*22e0*/  SEL R27, R2.reuse, R6, !P0 ;  /* 0x00000006021b7207 */ /* 0x040fe20004000000 */
[----:B------:R-:W-:Y:S01]  /*22f0*/  @!P2 IMAD.MOV R59, RZ, RZ, -R59 ;  /* 0x000000ffff3ba224 */ /* 0x000fe200078e0a3b */
        /* <DEDUP_REMOVED lines=10> */
[----:B------:R-:W-:Y:S01]  /*23a0*/  SEL R33, R2, R14, !P0 ;  /* 0x0000000e02217207 */ /* 0x000fe20004000000 */
[----:B------:R-:W-:Y:S01]  /*23b0*/  IMAD R93, R134, 0x2, R117 ;  /* 0x00000002865d7824 */ /* 0x000fe200078e0275 */
[----:B------:R-:W-:Y:S01]  /*23c0*/  SEL R34, R2, R15, !P0 ;  /* 0x0000000f02227207 */ /* 0x000fe20004000000 */
[----:B------:R-:W-:Y:S01]  /*23d0*/  IMAD R83, R56, R89, RZ ;  /* 0x0000005938537224 */ /* 0x000fe200078e02ff */
[----:B------:R-:W-:Y:S01]  /*23e0*/  SEL R35, R2, R16, !P0 ;  /* 0x0000001002237207 */ /* 0x000fe20004000000 */
[----:B------:R-:W-:Y:S01]  /*23f0*/  IMAD R101, R134, 0x2, R93 ;  /* 0x0000000286657824 */ /* 0x000fe200078e025d */
[----:B------:R-:W-:-:S02]  /*2400*/  SEL R36, R2, R3, !P0 ;  /* 0x0000000302247207 */ /* 0x000fc40004000000 */
[C---:B------:R-:W-:Y:S02]  /*2410*/  SEL R37, R2.reuse, R18, !P0 ;  /* 0x0000001202257207 */ /* 0x040fe40004000000 */
[C---:B------:R-:W-:Y:S02]  /*2420*/  SEL R38, R2.reuse, R19, !P0 ;  /* 0x0000001302267207 */ /* 0x040fe40004000000 */
[C---:B------:R-:W-:Y:S02]  /*2430*/  SEL R39, R2.reuse, R20, !P0 ;  /* 0x0000001402277207 */ /* 0x040fe40004000000 */
[C---:B------:R-:W-:Y:S02]  /*2440*/  SEL R40, R2.reuse, R21, !P0 ;  /* 0x0000001502287207 */ /* 0x040fe40004000000 */
[C---:B------:R-:W-:Y:S02]  /*2450*/  SEL R41, R2.reuse, R22, !P0 ;  /* 0x0000001602297207 */ /* 0x040fe40004000000 */
        /* <DEDUP_REMOVED lines=9> */
[----:B------:R-:W-:Y:S01]  /*24f0*/  SEL R79, R2, R79, !P0 ;  /* 0x0000004f024f7207 */ /* 0x000fe20004000000 */
[----:B------:R-:W-:Y:S01]  /*2500*/  BAR.SYNC.DEFER_BLOCKING 0x0 ;  /* 0x0000000000007b1d */ /* 0x000fe20000010000 */
[----:B------:R-:W-:Y:S02]  /*2510*/  LOP3.LUT P1, RZ, R97, 0x7f, RZ, 0xc0, !PT ;  /* 0x0000007f61ff7812 */ /* 0x000fe4000782c0ff */
[----:B------:R-:W-:-:S03]  /*2520*/  ISETP.GT.AND P0, PT, R173, 0x3f, PT ;  /* 0x0000003fad00780c */ /* 0x000fc60003f04270 */
[----:B----4-:R-:W-:Y:S10]  /*2530*/  BRA.U UP0, `(.L_x_5) ;  /* 0x0000000100187547 */ /* 0x010ff4000b800000 */
[----:B------:R-:W-:Y:S01]  /*2540*/  ELECT P2, URZ, PT ;  /* 0x0000000000ff782f */ /* 0x000fe20003840000 */
[----:B------:R-:W-:Y:S01]  /*2550*/  IMAD.MOV.U32 R2, RZ, RZ, 0x1 ;  /* 0x00000001ff027424 */ /* 0x000fe200078e00ff */
[----:B------:R-:W-:Y:S01]  /*2560*/  UMOV UR4, 0x40 ;  /* 0x0000004000047882 */ /* 0x000fe20000000000 */
[----:B------:R-:W-:Y:S01]  /*2570*/  UVIRTCOUNT.DEALLOC.SMPOOL 0x80 ;  /* 0x000000800000784c */ /* 0x000fe20000000000 */
[----:B------:R-:W-:-:S09]  /*2580*/  ULEA UR4, UR5, UR4, 0x18 ;  /* 0x0000000405047291 */ /* 0x000fd2000f8ec0ff */
[----:B------:R0:W-:Y:S03]  /*2590*/  @P2 STS.U8 [UR4], R2 ;  /* 0x00000002ff002988 */ /* 0x0001e60008000004 */
.L_x_5:
[----:B------:R-:W-:Y:S01]  /*25a0*/  STTM.16dp32bit_t0_t15.x32 tmem[UR10], RZ ;  /* 0x000000ff000079ed */ /* 0x000fe20008a8000a */
[----:B------:R-:W-:Y:S01]  /*25b0*/  STTM.16dp32bit_t16_t31.x32 tmem[UR10+0x20], RZ ;  /* 0x000020ff000079ed */ /* 0x000fe20008aa000a */
[----:B------:R-:W1:Y:S02]  /*25c0*/  FENCE.VIEW.ASYNC.T ;  /* 0x00000000000073c6 */ /* 0x000e640000000200 */
[----:B-1----:R-:W-:Y:S01]  /*25d0*/  VOTEU.ALL UP1, P1 ;  /* 0x0000000000ff7886 */ /* 0x002fe20000820000 */
[----:B------:R-:W-:Y:S01]  /*25e0*/  VOTEU.ALL UP2, P1 ;  /* 0x0000000000ff7886 */ /* 0x000fe20000840000 */
[----:B------:R-:W-:Y:S01]  /*25f0*/  IMAD R105, R134, 0x4, R101 ;  /* 0x0000000486697824 */ /* 0x000fe200078e0265 */
[----:B------:R-:W-:Y:S01]  /*2600*/  ISETP.LT.AND P3, PT, R175, R88, P0 ;  /* 0x00000058af00720c */ /* 0x000fe20000761270 */
[----:B------:R-:W-:Y:S01]  /*2610*/  IMAD.SHL.U32 R82, R83, 0x2, RZ ;  /* 0x0000000253527824 */ /* 0x000fe200078e00ff */
[----:B------:R-:W-:-:S04]  /*2620*/  @!UP1 UIADD3 UR4, UPT, UPT, -UR6, 0x100000, URZ ;  /* 0x0010000006049890 */ /* 0x000fc8000fffe1ff */
[----:B------:R-:W-:Y:S02]  /*2630*/  @!UP1 USHF.L.U32 UR5, UR4, 0xb, URZ ;  /* 0x0000000b04059899 */ /* 0x000fe400080006ff */
[----:B------:R-:W-:Y:S01]  /*2640*/  @!UP1 USHF.L.U32 UR4, UR4, 0x1, URZ ;  /* 0x0000000104049899 */ /* 0x000fe200080006ff */
[----:B------:R-:W-:Y:S01]  /*2650*/  BAR.SYNC.DEFER_BLOCKING 0x0 ;  /* 0x0000000000007b1d */ /* 0x000fe20000010000 */
[----:B------:R-:W-:Y:S01]  /*2660*/  IMAD R109, R134, 0x2, R105 ;  /* 0x00000002866d7824 */ /* 0x000fe200078e0269 */
[----:B------:R-:W-:Y:S02]  /*2670*/  ISETP.LT.AND P2, PT, R177, R88, P0 ;  /* 0x00000058b100720c */ /* 0x000fe40000741270 */
[----:B------:R-:W-:Y:S01]  /*2680*/  IADD3 R16, P4, PT, R82, UR12, RZ ;  /* 0x0000000c52107c10 */ /* 0x000fe2000ff9e0ff */
[----:B------:R-:W-:-:S03]  /*2690*/  IMAD R113, R134, 0x2, R109 ;  /* 0x0000000286717824 */ /* 0x000fc600078e026d */
[----:B------:R-:W-:Y:S01]  /*26a0*/  LEA.HI.X.SX32 R60, R83, UR13, 0x1, P4 ;  /* 0x0000000d533c7c11 */ /* 0x000fe2000a0f0eff */
[----:B------:R-:W-:Y:S01]  /*26b0*/  IMAD R19, R134, 0x2, R113 ;  /* 0x0000000286137824 */ /* 0x000fe200078e0271 */
[----:B0-----:R-:W-:-:S03]  /*26c0*/  LEA R2, P4, R117, R16, 0x1 ;  /* 0x0000001075027211 */ /* 0x001fc600078808ff */
[C---:B------:R-:W-:Y:S01]  /*26d0*/  IMAD R7, R134.reuse, 0x2, R19 ;  /* 0x0000000286077824 */ /* 0x040fe200078e0213 */
[----:B------:R-:W-:Y:S01]  /*26e0*/  LEA.HI.X.SX32 R3, R117, R60, 0x1, P4 ;  /* 0x0000003c75037211 */ /* 0x000fe200020f0eff */
[----:B------:R-:W0:Y:S02]  /*26f0*/  FENCE.VIEW.ASYNC.S ;  /* 0x00000000000073c6 */ /* 0x000e240000000000 */
[----:B0-----:R0:W1:Y:S02]  /*2700*/  @!UP2 SYNCS.EXCH.64 URZ, [UR11], UR4 ;  /* 0x000000040bffa5b2 */ /* 0x0010640008000100 */
[----:B-1----:R-:W-:Y:S01]  /*2710*/  BAR.SYNC.DEFER_BLOCKING 0x0 ;  /* 0x0000000000007b1d */ /* 0x002fe20000010000 */
[----:B------:R-:W-:-:S04]  /*2720*/  IMAD R11, R134, 0x2, R7 ;  /* 0x00000002860b7824 */ /* 0x000fc800078e0207 */
[----:B------:R-:W-:Y:S01]  /*2730*/  IMAD R21, R134, 0x2, R11 ;  /* 0x0000000286157824 */ /* 0x000fe200078e020b */
[----:B------:R-:W-:-:S03]  /*2740*/  LOP3.LUT R181, R139, 0x18, RZ, 0xfc, !PT ;  /* 0x000000188bb57812 */ /* 0x000fc600078efcff */
[C---:B------:R-:W-:Y:S01]  /*2750*/  IMAD R15, R134.reuse, 0x4, R21 ;  /* 0x00000004860f7824 */ /* 0x040fe200078e0215 */
[----:B------:R-:W-:Y:S01]  /*2760*/  PRMT R99, RZ, 0x7610, R99 ;  /* 0x00007610ff637816 */ /* 0x000fe20000000063 */
[----:B0-----:R-:W0:Y:S02]  /*2770*/  LDCU UR4, c[0x0][0x3b0] ;  /* 0x00007600ff0477ac */ /* 0x001e240008000800 */
[C---:B------:R-:W-:Y:S01]  /*2780*/  IMAD R23, R134.reuse, 0x2, R15 ;  /* 0x0000000286177824 */ /* 0x040fe200078e020f */
[----:B------:R-:W-:Y:S01]  /*2790*/  ISETP.LT.AND P4, PT, R181, R88, P0 ;  /* 0x00000058b500720c */ /* 0x000fe20000781270 */
[----:B------:R1:W2:Y:S01]  /*27a0*/  @P3 LDG.E.U16 R110, desc[UR20][R2.64] ;  /* 0x00000014026e3981 */ /* 0x0002a2000c1e1500 */
[----:B------:R-:W-:Y:S01]  /*27b0*/  LEA R4, P3, R93, R16, 0x1 ;  /* 0x000000105d047211 */ /* 0x000fe200078608ff */
[C---:B------:R-:W-:Y:S01]  /*27c0*/  IMAD R25, R134.reuse, 0x2, R23 ;  /* 0x0000000286197824 */ /* 0x040fe200078e0217 */
[----:B------:R-:W-:Y:S02]  /*27d0*/  LOP3.LUT R179, R139, 0x10, RZ, 0xfc, !PT ;  /* 0x000000108bb37812 */ /* 0x000fe400078efcff */
[----:B------:R-:W-:Y:S01]  /*27e0*/  LEA.HI.X.SX32 R5, R93, R60, 0x1, P3 ;  /* 0x0000003c5d057211 */ /* 0x000fe200018f0eff */
[----:B------:R-:W-:Y:S01]  /*27f0*/  IMAD R59, R134, 0x2, R25 ;  /* 0x00000002863b7824 */ /* 0x000fe200078e0219 */
[----:B------:R-:W-:-:S02]  /*2800*/  PRMT R116, RZ, 0x7610, R116 ;  /* 0x00007610ff747816 */ /* 0x000fc40000000074 */
[----:B------:R-:W-:Y:S01]  /*2810*/  ISETP.LT.AND P3, PT, R179, R88, P0 ;  /* 0x00000058b300720c */ /* 0x000fe20000761270 */
[----:B------:R3:W4:Y:S01]  /*2820*/  @P2 LDG.E.U16 R99, desc[UR20][R4.64] ;  /* 0x0000001404632981 */ /* 0x000722000c1e1500 */
[----:B------:R-:W-:Y:S01]  /*2830*/  LEA R6, P2, R7, R16, 0x1 ;  /* 0x0000001007067211 */ /* 0x000fe200078408ff */
[C---:B------:R-:W-:Y:S01]  /*2840*/  IMAD R61, R134.reuse, 0x2, R59 ;  /* 0x00000002863d7824 */ /* 0x040fe200078e023b */
[----:B------:R-:W-:Y:S02]  /*2850*/  LOP3.LUT R183, R139, 0x20, RZ, 0xfc, !PT ;  /* 0x000000208bb77812 */ /* 0x000fe400078efcff */
[----:B------:R-:W-:Y:S01]  /*2860*/  LEA.HI.X.SX32 R7, R7, R60, 0x1, P2 ;  /* 0x0000003c07077211 */ /* 0x000fe200010f0eff */
[----:B------:R-:W-:Y:S01]  /*2870*/  IMAD R63, R134, 0x2, R61 ;  /* 0x00000002863f7824 */ /* 0x000fe200078e023d */
[----:B-1----:R-:W-:-:S03]  /*2880*/  LEA R2, P5, R105, R16, 0x1 ;  /* 0x0000001069027211 */ /* 0x002fc600078a08ff */
[----:B------:R-:W5:Y:S01]  /*2890*/  @P4 LDG.E.U16 R116, desc[UR20][R6.64] ;  /* 0x0000001406744981 */ /* 0x000f62000c1e1500 */
[----:B------:R-:W-:Y:S01]  /*28a0*/  ISETP.LT.AND P4, PT, R183, R88, P0 ;  /* 0x00000058b700720c */ /* 0x000fe20000781270 */
[C---:B------:R-:W-:Y:S01]  /*28b0*/  IMAD R65, R134.reuse, 0x2, R63 ;  /* 0x0000000286417824 */ /* 0x040fe200078e023f */
[----:B---3--:R-:W-:Y:S02]  /*28c0*/  LEA R4, P2, R15, R16, 0x1 ;  /* 0x000000100f047211 */ /* 0x008fe400078408ff */
[----:B------:R-:W-:Y:S02]  /*28d0*/  PRMT R114, RZ, 0x7610, R114 ;  /* 0x00007610ff727816 */ /* 0x000fe40000000072 */
[-C--:B------:R-:W-:Y:S02]  /*28e0*/  LEA.HI.X.SX32 R3, R105, R60.reuse, 0x1, P5 ;  /* 0x0000003c69037211 */ /* 0x080fe400028f0eff */
[C---:B------:R-:W-:Y:S02]  /*28f0*/  LOP3.LUT R185, R139.reuse, 0x1a, RZ, 0xfc, !PT ;  /* 0x0000001a8bb97812 */ /* 0x040fe400078efcff */
[----:B------:R-:W-:Y:S01]  /*2900*/  LOP3.LUT R187, R139, 0x28, RZ, 0xfc, !PT ;  /* 0x000000288bbb7812 */ /* 0x000fe200078efcff */
[----:B------:R1:W3:Y:S01]  /*2910*/  @P3 LDG.E.U16 R114, desc[UR20][R2.64] ;  /* 0x0000001402723981 */ /* 0x0002e2000c1e1500 */
[----:B------:R-:W-:Y:S01]  /*2920*/  LEA.HI.X.SX32 R5, R15, R60, 0x1, P2 ;  /* 0x0000003c0f057211 */ /* 0x000fe200010f0eff */
[----:B------:R-:W-:Y:S01]  /*2930*/  IMAD R15, R134, 0x4, R65 ;  /* 0x00000004860f7824 */ /* 0x000fe200078e0241 */
[----:B------:R-:W-:-:S02]  /*2940*/  PRMT R118, RZ, 0x7610, R118 ;  /* 0x00007610ff767816 */ /* 0x000fc40000000076 */
[-C--:B------:R-:W-:Y:S01]  /*2950*/  ISETP.LT.AND P3, PT, R185, R88.reuse, P0 ;  /* 0x00000058b900720c */ /* 0x080fe20000761270 */
[C---:B------:R-:W-:Y:S01]  /*2960*/  IMAD R67, R134.reuse, 0x2, R15 ;  /* 0x0000000286437824 */ /* 0x040fe200078e020f */
[----:B------:R-:W-:Y:S02]  /*2970*/  ISETP.LT.AND P2, PT, R187, R88, P0 ;  /* 0x00000058bb00720c */ /* 0x000fe40000741270 */
[----:B------:R-:W2:Y:S01]  /*2980*/  @P4 LDG.E.U16 R118, desc[UR20][R4.64] ;  /* 0x0000001404764981 */ /* 0x000ea2000c1e1500 */
[-C--:B-1----:R-:W-:Y:S01]  /*2990*/  LEA R2, P5, R11, R16.reuse, 0x1 ;  /* 0x000000100b027211 */ /* 0x082fe200078a08ff */
[----:B------:R-:W-:Y:S01]  /*29a0*/  IMAD R69, R134, 0x2, R67 ;  /* 0x0000000286457824 */ /* 0x000fe200078e0243 */
[----:B------:R-:W-:Y:S02]  /*29b0*/  LEA R6, P4, R61, R16, 0x1 ;  /* 0x000000103d067211 */ /* 0x000fe400078808ff */
[----:B------:R-:W-:Y:S02]  /*29c0*/  LOP3.LUT R189, R139, 0x30, RZ, 0xfc, !PT ;  /* 0x000000308bbd7812 */ /* 0x000fe400078efcff */
[----:B------:R-:W-:-:S02]  /*29d0*/  PRMT R103, RZ, 0x7610, R103 ;  /* 0x00007610ff677816 */ /* 0x000fc40000000067 */
[----:B------:R-:W-:Y:S02]  /*29e0*/  PRMT R98, RZ, 0x7610, R98 ;  /* 0x00007610ff627816 */ /* 0x000fe40000000062 */
[-C--:B------:R-:W-:Y:S02]  /*29f0*/  LEA.HI.X.SX32 R3, R11, R60.reuse, 0x1, P5 ;  /* 0x0000003c0b037211 */ /* 0x080fe400028f0eff */
[----:B------:R-:W-:Y:S01]  /*2a00*/  LEA.HI.X.SX32 R7, R61, R60, 0x1, P4 ;  /* 0x0000003c3d077211 */ /* 0x000fe200020f0eff */
[C---:B------:R-:W-:Y:S01]  /*2a10*/  IMAD R61, R134.reuse, 0x2, R69 ;  /* 0x00000002863d7824 */ /* 0x040fe200078e0245 */
[----:B------:R-:W-:Y:S01]  /*2a20*/  LOP3.LUT R191, R139, 0x38, RZ, 0xfc, !PT ;  /* 0x000000388bbf7812 */ /* 0x000fe200078efcff */
[----:B------:R1:W2:Y:S01]  /*2a30*/  @P3 LDG.E.U16 R103, desc[UR20][R2.64] ;  /* 0x0000001402673981 */ /* 0x0002a2000c1e1500 */
[-C--:B------:R-:W-:Y:S01]  /*2a40*/  ISETP.LT.AND P5, PT, R189, R88.reuse, P0 ;  /* 0x00000058bd00720c */ /* 0x080fe200007a1270 */
[----:B------:R-:W-:Y:S01]  /*2a50*/  IMAD R71, R134, 0x2, R61 ;  /* 0x0000000286477824 */ /* 0x000fe200078e023d */
[----:B------:R-:W-:Y:S01]  /*2a60*/  ISETP.LT.AND P4, PT, R191, R88, P0 ;  /* 0x00000058bf00720c */ /* 0x000fe20000781270 */
[----:B------:R0:W2:Y:S01]  /*2a70*/  @P2 LDG.E.U16 R98, desc[UR20][R6.64] ;  /* 0x0000001406622981 */ /* 0x0000a2000c1e1500 */
[----:B------:R-:W-:-:S02]  /*2a80*/  LOP3.LUT R193, R139, 0x12, RZ, 0xfc, !PT ;  /* 0x000000128bc17812 */ /* 0x000fc400078efcff */
[----:B------:R-:W-:Y:S02]  /*2a90*/  PRMT R102, RZ, 0x7610, R102 ;  /* 0x00007610ff667816 */ /* 0x000fe40000000066 */
[-C--:B-1----:R-:W-:Y:S02]  /*2aa0*/  LEA R2, P2, R15, R16.reuse, 0x1 ;  /* 0x000000100f027211 */ /* 0x082fe400078408ff */
[----:B------:R-:W-:Y:S02]  /*2ab0*/  LEA R4, P6, R71, R16, 0x1 ;  /* 0x0000001047047211 */ /* 0x000fe400078c08ff */
[----:B------:R-:W-:Y:S02]  /*2ac0*/  LEA.HI.X.SX32 R3, R15, R60, 0x1, P2 ;  /* 0x0000003c0f037211 */ /* 0x000fe400010f0eff */
[----:B------:R-:W-:Y:S02]  /*2ad0*/  LOP3.LUT R195, R139, 0x22, RZ, 0xfc, !PT ;  /* 0x000000228bc37812 */ /* 0x000fe400078efcff */
[----:B------:R-:W-:Y:S01]  /*2ae0*/  ISETP.LT.AND P3, PT, R193, R88, P0 ;  /* 0x00000058c100720c */ /* 0x000fe20000761270 */
[----:B------:R-:W2:Y:S01]  /*2af0*/  @P5 LDG.E.U16 R102, desc[UR20][R2.64] ;  /* 0x0000001402665981 */ /* 0x000ea2000c1e1500 */
[----:B------:R-:W-:-:S02]  /*2b00*/  PRMT R106, RZ, 0x7610, R106 ;  /* 0x00007610ff6a7816 */ /* 0x000fc4000000006a */
[----:B------:R-:W-:Y:S02]  /*2b10*/  LEA.HI.X.SX32 R5, R71, R60, 0x1, P6 ;  /* 0x0000003c47057211 */ /* 0x000fe400030f0eff */
[----:B------:R-:W-:Y:S02]  /*2b20*/  ISETP.LT.AND P2, PT, R195, R88, P0 ;  /* 0x00000058c300720c */ /* 0x000fe40000741270 */
[-C--:B0-----:R-:W-:Y:S01]  /*2b30*/  LEA R6, P5, R109, R16.reuse, 0x1 ;  /* 0x000000106d067211 */ /* 0x081fe200078a08ff */
[----:B------:R0:W2:Y:S01]  /*2b40*/  @P4 LDG.E.U16 R106, desc[UR20][R4.64] ;  /* 0x00000014046a4981 */ /* 0x0000a2000c1e1500 */
[----:B------:R-:W-:Y:S02]  /*2b50*/  PRMT R107, RZ, 0x7610, R107 ;  /* 0x00007610ff6b7816 */ /* 0x000fe4000000006b */
[----:B------:R-:W-:Y:S02]  /*2b60*/  LEA R10, P4, R23, R16, 0x1 ;  /* 0x00000010170a7211 */ /* 0x000fe400078808ff */
[----:B------:R-:W-:-:S02]  /*2b70*/  LEA.HI.X.SX32 R7, R109, R60, 0x1, P5 ;  /* 0x0000003c6d077211 */ /* 0x000fc400028f0eff */
[----:B------:R-:W-:Y:S02]  /*2b80*/  LOP3.LUT R197, R139, 0x2a, RZ, 0xfc, !PT ;  /* 0x0000002a8bc57812 */ /* 0x000fe400078efcff */
[----:B------:R-:W-:Y:S01]  /*2b90*/  PRMT R111, RZ, 0x7610, R111 ;  /* 0x00007610ff6f7816 */ /* 0x000fe2000000006f */
[----:B------:R1:W2:Y:S01]  /*2ba0*/  @P3 LDG.E.U16 R107, desc[UR20][R6.64] ;  /* 0x00000014066b3981 */ /* 0x0002a2000c1e1500 */
[----:B------:R-:W-:Y:S02]  /*2bb0*/  LEA.HI.X.SX32 R11, R23, R60, 0x1, P4 ;  /* 0x0000003c170b7211 */ /* 0x000fe400020f0eff */
[----:B------:R-:W-:Y:S02]  /*2bc0*/  LOP3.LUT R199, R139, 0x32, RZ, 0xfc, !PT ;  /* 0x000000328bc77812 */ /* 0x000fe400078efcff */
[-C--:B------:R-:W-:Y:S01]  /*2bd0*/  ISETP.LT.AND P3, PT, R197, R88.reuse, P0 ;  /* 0x00000058c500720c */ /* 0x080fe20000761270 */
[----:B------:R-:W2:Y:S01]  /*2be0*/  @P2 LDG.E.U16 R111, desc[UR20][R10.64] ;  /* 0x000000140a6f2981 */ /* 0x000ea2000c1e1500 */
[----:B------:R-:W-:-:S02]  /*2bf0*/  ISETP.LT.AND P2, PT, R199, R88, P0 ;  /* 0x00000058c700720c */ /* 0x000fc40000741270 */
[-C--:B0-----:R-:W-:Y:S02]  /*2c00*/  LEA R4, P4, R63, R16.reuse, 0x1 ;  /* 0x000000103f047211 */ /* 0x081fe400078808ff */
[----:B------:R-:W-:Y:S02]  /*2c10*/  LOP3.LUT R201, R139, 0x3a, RZ, 0xfc, !PT ;  /* 0x0000003a8bc97812 */ /* 0x000fe400078efcff */
[----:B------:R-:W-:Y:S01]  /*2c20*/  PRMT R87, RZ, 0x7610, R87 ;  /* 0x00007610ff577816 */ /* 0x000fe20000000057 */
[----:B------:R-:W-:Y:S01]  /*2c30*/  IMAD R71, R134, 0x2, R71 ;  /* 0x0000000286477824 */ /* 0x000fe200078e0247 */
[----:B------:R-:W-:Y:S02]  /*2c40*/  LEA R2, P5, R67, R16, 0x1 ;  /* 0x0000001043027211 */ /* 0x000fe400078a08ff */
[----:B------:R-:W-:Y:S02]  /*2c50*/  LEA.HI.X.SX32 R5, R63, R60, 0x1, P4 ;  /* 0x0000003c3f057211 */ /* 0x000fe400020f0eff */
[----:B------:R-:W-:-:S02]  /*2c60*/  LOP3.LUT R203, R139, 0xc, RZ, 0xfc, !PT ;  /* 0x0000000c8bcb7812 */ /* 0x000fc400078efcff */
[----:B------:R-:W-:Y:S01]  /*2c70*/  ISETP.LT.AND P4, PT, R201, R88, P0 ;  /* 0x00000058c900720c */ /* 0x000fe20000781270 */
[----:B------:R0:W2:Y:S01]  /*2c80*/  @P3 LDG.E.U16 R87, desc[UR20][R4.64] ;  /* 0x0000001404573981 */ /* 0x0000a2000c1e1500 */
[----:B------:R-:W-:Y:S02]  /*2c90*/  PRMT R91, RZ, 0x7610, R91 ;  /* 0x00007610ff5b7816 */ /* 0x000fe4000000005b */
[----:B------:R-:W-:Y:S02]  /*2ca0*/  LEA.HI.X.SX32 R3, R67, R60, 0x1, P5 ;  /* 0x0000003c43037211 */ /* 0x000fe400028f0eff */
[----:B------:R-:W-:Y:S02]  /*2cb0*/  ISETP.LT.AND P5, PT, R203, R88, P0 ;  /* 0x00000058cb00720c */ /* 0x000fe400007a1270 */
[----:B-1----:R-:W-:Y:S01]  /*2cc0*/  LEA R6, P3, R71, R16, 0x1 ;  /* 0x0000001047067211 */ /* 0x002fe200078608ff */
[----:B------:R1:W2:Y:S01]  /*2cd0*/  @P2 LDG.E.U16 R91, desc[UR20][R2.64] ;  /* 0x00000014025b2981 */ /* 0x0002a2000c1e1500 */
[----:B------:R-:W-:-:S02]  /*2ce0*/  PRMT R85, RZ, 0x7610, R85 ;  /* 0x00007610ff557816 */ /* 0x000fc40000000055 */
[----:B------:R-:W-:Y:S02]  /*2cf0*/  LEA R14, P2, R101, R16, 0x1 ;  /* 0x00000010650e7211 */ /* 0x000fe400078408ff */
[-C--:B------:R-:W-:Y:S02]  /*2d00*/  LEA.HI.X.SX32 R7, R71, R60.reuse, 0x1, P3 ;  /* 0x0000003c47077211 */ /* 0x080fe400018f0eff */
[----:B------:R-:W-:Y:S02]  /*2d10*/  PRMT R86, RZ, 0x7610, R86 ;  /* 0x00007610ff567816 */ /* 0x000fe40000000056 */
[----:B------:R-:W-:Y:S01]  /*2d20*/  LOP3.LUT R207, R139, 0x1c, RZ, 0xfc, !PT ;  /* 0x0000001c8bcf7812 */ /* 0x000fe200078efcff */
[----:B------:R-:W2:Y:S01]  /*2d30*/  @P4 LDG.E.U16 R85, desc[UR20][R6.64] ;  /* 0x0000001406554981 */ /* 0x000ea2000c1e1500 */
[----:B------:R-:W-:Y:S02]  /*2d40*/  LEA.HI.X.SX32 R15, R101, R60, 0x1, P2 ;  /* 0x0000003c650f7211 */ /* 0x000fe400010f0eff */
[----:B0-----:R-:W-:-:S02]  /*2d50*/  LEA R4, P4, R113, R16, 0x1 ;  /* 0x0000001071047211 */ /* 0x001fc400078808ff */
[----:B------:R-:W-:Y:S01]  /*2d60*/  LOP3.LUT R205, R139, 0x14, RZ, 0xfc, !PT ;  /* 0x000000148bcd7812 */ /* 0x000fe200078efcff */
[----:B------:R-:W2:Y:S01]  /*2d70*/  @P5 LDG.E.U16 R86, desc[UR20][R14.64] ;  /* 0x000000140e565981 */ /* 0x000ea2000c1e1500 */
[----:B------:R-:W-:Y:S02]  /*2d80*/  ISETP.LT.AND P2, PT, R207, R88, P0 ;  /* 0x00000058cf00720c */ /* 0x000fe40000741270 */
[----:B------:R-:W-:Y:S02]  /*2d90*/  LOP3.LUT R209, R139, 0x24, RZ, 0xfc, !PT ;  /* 0x000000248bd17812 */ /* 0x000fe400078efcff */
[----:B------:R-:W-:Y:S02]  /*2da0*/  LEA R10, P5, R21, R16, 0x1 ;  /* 0x00000010150a7211 */ /* 0x000fe400078a08ff */
[----:B------:R-:W-:Y:S02]  /*2db0*/  LEA.HI.X.SX32 R5, R113, R60, 0x1, P4 ;  /* 0x0000003c71057211 */ /* 0x000fe400020f0eff */
[----:B------:R-:W-:-:S02]  /*2dc0*/  ISETP.LT.AND P3, PT, R205, R88, P0 ;  /* 0x00000058cd00720c */ /* 0x000fc40000761270 */
[----:B------:R-:W-:Y:S02]  /*2dd0*/  ISETP.LT.AND P4, PT, R209, R88, P0 ;  /* 0x00000058d100720c */ /* 0x000fe40000781270 */
[----:B------:R-:W-:Y:S02]  /*2de0*/  PRMT R90, RZ, 0x7610, R90 ;  /* 0x00007610ff5a7816 */ /* 0x000fe4000000005a */
[----:B------:R-:W-:Y:S02]  /*2df0*/  LEA.HI.X.SX32 R11, R21, R60, 0x1, P5 ;  /* 0x0000003c150b7211 */ /* 0x000fe400028f0eff */
[----:B-1----:R-:W-:Y:S02]  /*2e00*/  LEA R2, P5, R25, R16, 0x1 ;  /* 0x0000001019027211 */ /* 0x002fe400078a08ff */
[----:B------:R-:W-:Y:S01]  /*2e10*/  LOP3.LUT R213, R139, 0x34, RZ, 0xfc, !PT ;  /* 0x000000348bd57812 */ /* 0x000fe200078efcff */
[----:B------:R-:W2:Y:S01]  /*2e20*/  @P2 LDG.E.U16 R90, desc[UR20][R10.64] ;  /* 0x000000140a5a2981 */ /* 0x000ea2000c1e1500 */
[----:B------:R-:W-:-:S02]  /*2e30*/  PRMT R84, RZ, 0x7610, R84 ;  /* 0x00007610ff547816 */ /* 0x000fc40000000054 */
[----:B------:R-:W-:Y:S02]  /*2e40*/  PRMT R246, RZ, 0x7610, R246 ;  /* 0x00007610fff67816 */ /* 0x000fe400000000f6 */
[----:B------:R-:W-:Y:S02]  /*2e50*/  LEA.HI.X.SX32 R3, R25, R60, 0x1, P5 ;  /* 0x0000003c19037211 */ /* 0x000fe400028f0eff */
[----:B------:R-:W-:Y:S01]  /*2e60*/  ISETP.LT.AND P2, PT, R213, R88, P0 ;  /* 0x00000058d500720c */ /* 0x000fe20000741270 */
[----:B------:R0:W2:Y:S01]  /*2e70*/  @P3 LDG.E.U16 R84, desc[UR20][R4.64] ;  /* 0x0000001404543981 */ /* 0x0000a2000c1e1500 */
[----:B------:R-:W-:-:S03]  /*2e80*/  LOP3.LUT R211, R139, 0x2c, RZ, 0xfc, !PT ;  /* 0x0000002c8bd37812 */ /* 0x000fc600078efcff */
[----:B------:R1:W2:Y:S01]  /*2e90*/  @P4 LDG.E.U16 R246, desc[UR20][R2.64] ;  /* 0x0000001402f64981 */ /* 0x0002a2000c1e1500 */
[----:B------:R-:W-:Y:S02]  /*2ea0*/  PRMT R242, RZ, 0x7610, R242 ;  /* 0x00007610fff27816 */ /* 0x000fe400000000f2 */
[----:B0-----:R-:W-:Y:S02]  /*2eb0*/  LEA R4, P4, R69, R16, 0x1 ;  /* 0x0000001045047211 */ /* 0x001fe400078808ff */
[----:B------:R-:W-:Y:S02]  /*2ec0*/  ISETP.LT.AND P3, PT, R211, R88, P0 ;  /* 0x00000058d300720c */ /* 0x000fe40000761270 */
[----:B------:R-:W-:Y:S01]  /*2ed0*/  LEA.HI.X.SX32 R5, R69, R60, 0x1, P4 ;  /* 0x0000003c45057211 */ /* 0x000fe200020f0eff */
[----:B------:R-:W-:Y:S01]  /*2ee0*/  IMAD R71, R134, 0x2, R71 ;  /* 0x0000000286477824 */ /* 0x000fe200078e0247 */
[----:B------:R-:W-:-:S03]  /*2ef0*/  LEA R6, P6, R65, R16, 0x1 ;  /* 0x0000001041067211 */ /* 0x000fc600078c08ff */
[----:B------:R-:W2:Y:S01]  /*2f00*/  @P2 LDG.E.U16 R242, desc[UR20][R4.64] ;  /* 0x0000001404f22981 */ /* 0x000ea2000c1e1500 */
[----:B-1----:R-:W-:Y:S02]  /*2f10*/  LEA R2, P2, R13, R16, 0x1 ;  /* 0x000000100d027211 */ /* 0x002fe400078408ff */
[----:B------:R-:W-:Y:S02]  /*2f20*/  PRMT R244, RZ, 0x7610, R244 ;  /* 0x00007610fff47816 */ /* 0x000fe400000000f4 */
[-C--:B------:R-:W-:Y:S02]  /*2f30*/  LEA.HI.X.SX32 R7, R65, R60.reuse, 0x1, P6 ;  /* 0x0000003c41077211 */ /* 0x080fe400030f0eff */
[----:B------:R-:W-:Y:S02]  /*2f40*/  LEA.HI.X.SX32 R3, R13, R60, 0x1, P2 ;  /* 0x0000003c0d037211 */ /* 0x000fe400010f0eff */
[----:B------:R-:W-:Y:S01]  /*2f50*/  LEA.HI R215, R97, 0xe, RZ, 0x1a ;  /* 0x0000000e61d77811 */ /* 0x000fe200078fd0ff */
[----:B------:R0:W2:Y:S01]  /*2f60*/  @P3 LDG.E.U16 R244, desc[UR20][R6.64] ;  /* 0x0000001406f43981 */ /* 0x0000a2000c1e1500 */
[----:B------:R-:W-:-:S03]  /*2f70*/  LEA R24, P2, R71, R16, 0x1 ;  /* 0x0000001047187211 */ /* 0x000fc600078408ff */
[----:B------:R-:W-:Y:S01]  /*2f80*/  IMAD R11, R215, R134, RZ ;  /* 0x00000086d70b7224 */ /* 0x000fe200078e02ff */
[----:B------:R-:W-:Y:S02]  /*2f90*/  LEA.HI.X.SX32 R25, R71, R60, 0x1, P2 ;  /* 0x0000003c47197211 */ /* 0x000fe400010f0eff */
[----:B0-----:R-:W-:Y:S02]  /*2fa0*/  LEA R6, P2, R17, R16, 0x1 ;  /* 0x0000001011067211 */ /* 0x001fe400078408ff */
[----:B------:R-:W-:Y:S02]  /*2fb0*/  LOP3.LUT R227, R139, 0x26, RZ, 0xfc, !PT ;  /* 0x000000268be37812 */ /* 0x000fe400078efcff */
[----:B------:R-:W-:Y:S02]  /*2fc0*/  LEA.HI.X.SX32 R7, R17, R60, 0x1, P2 ;  /* 0x0000003c11077211 */ /* 0x000fe400010f0eff */
[-C--:B------:R-:W-:Y:S02]  /*2fd0*/  LEA R10, P2, R11, R16.reuse, 0x1 ;  /* 0x000000100b0a7211 */ /* 0x080fe400078408ff */
[----:B------:R-:W-:-:S02]  /*2fe0*/  LEA R4, P5, R9, R16, 0x1 ;  /* 0x0000001009047211 */ /* 0x000fc400078a08ff */
[----:B------:R-:W-:Y:S02]  /*2ff0*/  LEA.HI.X.SX32 R11, R11, R60, 0x1, P2 ;  /* 0x0000003c0b0b7211 */ /* 0x000fe400010f0eff */
[----:B------:R-:W-:Y:S02]  /*3000*/  ISETP.LT.AND P2, PT, R227, R88, P0 ;  /* 0x00000058e300720c */ /* 0x000fe40000741270 */
[----:B------:R-:W-:Y:S02]  /*3010*/  LEA.HI R217, R97, 0x1e, RZ, 0x1a ;  /* 0x0000001e61d97811 */ /* 0x000fe400078fd0ff */
[----:B------:R-:W-:Y:S02]  /*3020*/  LOP3.LUT R225, R139, 0x16, RZ, 0xfc, !PT ;  /* 0x000000168be17812 */ /* 0x000fe400078efcff */
[----:B------:R-:W-:Y:S02]  /*3030*/  LEA.HI.X.SX32 R5, R9, R60, 0x1, P5 ;  /* 0x0000003c09057211 */ /* 0x000fe400028f0eff */
[----:B------:R-:W-:-:S02]  /*3040*/  LEA R18, P6, R19, R16, 0x1 ;  /* 0x0000001013127211 */ /* 0x000fc400078c08ff */
[----:B------:R-:W-:Y:S02]  /*3050*/  LEA.HI R219, R97, 0x2e, RZ, 0x1a ;  /* 0x0000002e61db7811 */ /* 0x000fe400078fd0ff */
[----:B------:R-:W-:Y:S02]  /*3060*/  LEA R20, P5, R59, R16, 0x1 ;  /* 0x000000103b147211 */ /* 0x000fe400078a08ff */
[----:B------:R-:W-:Y:S01]  /*3070*/  LOP3.LUT R223, R139, 0x3c, RZ, 0xfc, !PT ;  /* 0x0000003c8bdf7812 */ /* 0x000fe200078efcff */
[----:B------:R-:W-:Y:S01]  /*3080*/  IMAD R15, R217, R134, RZ ;  /* 0x00000086d90f7224 */ /* 0x000fe200078e02ff */
[----:B------:R-:W-:Y:S02]  /*3090*/  ISETP.LT.AND P3, PT, R225, R88, P0 ;  /* 0x00000058e100720c */ /* 0x000fe40000761270 */
[----:B------:R-:W-:Y:S02]  /*30a0*/  LEA.HI.X.SX32 R19, R19, R60, 0x1, P6 ;  /* 0x0000003c13137211 */ /* 0x000fe400030f0eff */
[----:B------:R-:W-:Y:S01]  /*30b0*/  PRMT R236, RZ, 0x7610, R236 ;  /* 0x00007610ffec7816 */ /* 0x000fe200000000ec */
[----:B------:R-:W-:Y:S01]  /*30c0*/  IMAD R56, R219, R134, RZ ;  /* 0x00000086db387224 */ /* 0x000fe200078e02ff */
[----:B------:R-:W-:-:S02]  /*30d0*/  LEA R22, P6, R61, R16, 0x1 ;  /* 0x000000103d167211 */ /* 0x000fc400078c08ff */
[----:B------:R-:W-:Y:S02]  /*30e0*/  LEA.HI.X.SX32 R21, R59, R60, 0x1, P5 ;  /* 0x0000003c3b157211 */ /* 0x000fe400028f0eff */
[----:B------:R-:W-:Y:S02]  /*30f0*/  LEA R8, P5, R57, R16, 0x1 ;  /* 0x0000001039087211 */ /* 0x000fe400078a08ff */
[----:B------:R-:W-:Y:S01]  /*3100*/  ISETP.LT.AND P4, PT, R223, R88, P0 ;  /* 0x00000058df00720c */ /* 0x000fe20000781270 */
[----:B------:R-:W2:Y:S01]  /*3110*/  @P2 LDG.E.U16 R236, desc[UR20][R20.64] ;  /* 0x0000001414ec2981 */ /* 0x000ea2000c1e1500 */
[----:B------:R-:W-:Y:S02]  /*3120*/  LEA.HI.X.SX32 R23, R61, R60, 0x1, P6 ;  /* 0x0000003c3d177211 */ /* 0x000fe400030f0eff */
[----:B------:R-:W-:Y:S02]  /*3130*/  LEA R12, P6, R15, R16, 0x1 ;  /* 0x000000100f0c7211 */ /* 0x000fe400078c08ff */
[----:B------:R-:W-:-:S02]  /*3140*/  LEA.HI.X.SX32 R9, R57, R60, 0x1, P5 ;  /* 0x0000003c39097211 */ /* 0x000fc400028f0eff */
[----:B------:R-:W-:Y:S02]  /*3150*/  LEA R14, P5, R56, R16, 0x1 ;  /* 0x00000010380e7211 */ /* 0x000fe400078a08ff */
[----:B------:R-:W-:Y:S02]  /*3160*/  PRMT R218, RZ, 0x7610, R218 ;  /* 0x00007610ffda7816 */ /* 0x000fe400000000da */
[C---:B------:R-:W-:Y:S02]  /*3170*/  ISETP.LT.AND P2, PT, R139.reuse, R88, P0 ;  /* 0x000000588b00720c */ /* 0x040fe40000741270 */
[----:B------:R-:W-:Y:S02]  /*3180*/  LOP3.LUT R229, R139, 0x36, RZ, 0xfc, !PT ;  /* 0x000000368be57812 */ /* 0x000fe400078efcff */
[-C--:B------:R-:W-:Y:S02]  /*3190*/  LEA.HI.X.SX32 R13, R15, R60.reuse, 0x1, P6 ;  /* 0x0000003c0f0d7211 */ /* 0x080fe400030f0eff */
[----:B------:R-:W-:Y:S01]  /*31a0*/  PRMT R240, RZ, 0x7610, R240 ;  /* 0x00007610fff07816 */ /* 0x000fe200000000f0 */
[----:B------:R-:W-:Y:S01]  /*31b0*/  IMAD R81, R138, R135, RZ ;  /* 0x000000878a517224 */ /* 0x000fe200078e02ff */
[----:B------:R-:W-:Y:S01]  /*31c0*/  LOP3.LUT R231, R139, 0x2, RZ, 0xfc, !PT ;  /* 0x000000028be77812 */ /* 0x000fe200078efcff */
[----:B------:R0:W2:Y:S01]  /*31d0*/  @P3 LDG.E.U16 R218, desc[UR20][R18.64] ;  /* 0x0000001412da3981 */ /* 0x0000a2000c1e1500 */
[----:B------:R-:W-:-:S02]  /*31e0*/  LEA.HI.X.SX32 R15, R56, R60, 0x1, P5 ;  /* 0x0000003c380f7211 */ /* 0x000fc400028f0eff */
[-C--:B------:R-:W-:Y:S01]  /*31f0*/  ISETP.LT.AND P5, PT, R229, R88.reuse, P0 ;  /* 0x00000058e500720c */ /* 0x080fe200007a1270 */
[----:B------:R-:W2:Y:S01]  /*3200*/  @P4 LDG.E.U16 R240, desc[UR20][R24.64] ;  /* 0x0000001418f04981 */ /* 0x000ea2000c1e1500 */
[----:B------:R-:W-:Y:S02]  /*3210*/  PRMT R120, RZ, 0x7610, R120 ;  /* 0x00007610ff787816 */ /* 0x000fe40000000078 */
[----:B------:R-:W-:Y:S01]  /*3220*/  ISETP.LT.AND P3, PT, R231, R88, P0 ;  /* 0x00000058e700720c */ /* 0x000fe20000761270 */
[----:B------:R-:W-:Y:S01]  /*3230*/  IMAD R26, R26, UR4, RZ ;  /* 0x000000041a1a7c24 */ /* 0x000fe2000f8e02ff */
[----:B------:R-:W-:Y:S02]  /*3240*/  LEA.HI R221, R97, 0x3e, RZ, 0x1a ;  /* 0x0000003e61dd7811 */ /* 0x000fe400078fd0ff */
[----:B------:R-:W-:Y:S01]  /*3250*/  LEA R80, P4, R81, UR14, 0x1 ;  /* 0x0000000e51507c11 */ /* 0x000fe2000f8808ff */
[----:B------:R-:W2:Y:S01]  /*3260*/  @P2 LDG.E.U16 R120, desc[UR20][R2.64] ;  /* 0x0000001402782981 */ /* 0x000ea2000c1e1500 */
[----:B------:R-:W-:Y:S01]  /*3270*/  PRMT R234, RZ, 0x7610, R234 ;  /* 0x00007610ffea7816 */ /* 0x000fe200000000ea */
[----:B------:R-:W-:Y:S01]  /*3280*/  IMAD R28, R28, UR4, RZ ;  /* 0x000000041c1c7c24 */ /* 0x000fe2000f8e02ff */
[----:B------:R-:W-:Y:S01]  /*3290*/  PRMT R115, RZ, 0x7610, R115 ;  /* 0x00007610ff737816 */ /* 0x000fe20000000073 */
[----:B------:R-:W-:Y:S01]  /*32a0*/  IMAD R58, R221, R134, RZ ;  /* 0x00000086dd3a7224 */ /* 0x000fe200078e02ff */
[----:B------:R-:W-:-:S02]  /*32b0*/  LEA.HI.X.SX32 R81, R81, UR15, 0x1, P4 ;  /* 0x0000000f51517c11 */ /* 0x000fc4000a0f0eff */
[C---:B0-----:R-:W-:Y:S01]  /*32c0*/  LEA R18, P2, R26.reuse, R80, 0x1 ;  /* 0x000000501a127211 */ /* 0x041fe200078408ff */
[----:B------:R-:W-:Y:S01]  /*32d0*/  IMAD R27, R27, UR4, RZ ;  /* 0x000000041b1b7c24 */ /* 0x000fe2000f8e02ff */
[----:B------:R0:W2:Y:S01]  /*32e0*/  @P5 LDG.E.U16 R234, desc[UR20][R22.64] ;  /* 0x0000001416ea5981 */ /* 0x0000a2000c1e1500 */
[----:B------:R-:W-:Y:S01]  /*32f0*/  IMAD R29, R29, UR4, RZ ;  /* 0x000000041d1d7c24 */ /* 0x000fe2000f8e02ff */
[----:B------:R-:W-:Y:S01]  /*3300*/  LEA.HI.X.SX32 R19, R26, R81, 0x1, P2 ;  /* 0x000000511a137211 */ /* 0x000fe200010f0eff */
[----:B------:R-:W-:Y:S01]  /*3310*/  IMAD R31, R31, UR4, RZ ;  /* 0x000000041f1f7c24 */ /* 0x000fe2000f8e02ff */
[----:B------:R-:W-:Y:S01]  /*3320*/  LEA R16, P6, R58, R16, 0x1 ;  /* 0x000000103a107211 */ /* 0x000fe200078c08ff */
[----:B------:R-:W2:Y:S01]  /*3330*/  @P3 LDG.E.U16 R115, desc[UR20][R4.64] ;  /* 0x0000001404733981 */ /* 0x000ea2000c1e1500 */
[----:B------:R-:W-:Y:S01]  /*3340*/  IMAD R57, R32, UR4, RZ ;  /* 0x0000000420397c24 */ /* 0x000fe2000f8e02ff */
[-C--:B------:R-:W-:Y:S01]  /*3350*/  LEA R20, P5, R27, R80.reuse, 0x1 ;  /* 0x000000501b147211 */ /* 0x080fe200078a08ff */
[----:B------:R-:W-:Y:S01]  /*3360*/  IMAD R56, R30, UR4, RZ ;  /* 0x000000041e387c24 */ /* 0x000fe2000f8e02ff */
[-C--:B0-----:R-:W-:Y:S01]  /*3370*/  LEA R22, P2, R28, R80.reuse, 0x1 ;  /* 0x000000501c167211 */ /* 0x081fe200078408ff */
[----:B------:R-:W-:Y:S01]  /*3380*/  IMAD R33, R33, UR4, RZ ;  /* 0x0000000421217c24 */ /* 0x000fe2000f8e02ff */
[----:B------:R-:W-:-:S02]  /*3390*/  LEA R24, P3, R29, R80, 0x1 ;  /* 0x000000501d187211 */ /* 0x000fc400078608ff */
[-C--:B------:R-:W-:Y:S02]  /*33a0*/  LEA.HI.X.SX32 R23, R28, R81.reuse, 0x1, P2 ;  /* 0x000000511c177211 */ /* 0x080fe400010f0eff */
[----:B------:R-:W-:Y:S01]  /*33b0*/  LEA.HI.X.SX32 R17, R58, R60, 0x1, P6 ;  /* 0x0000003c3a117211 */ /* 0x000fe200030f0eff */
[----:B------:R-:W-:Y:S01]  /*33c0*/  IMAD R60, R36, UR4, RZ ;  /* 0x00000004243c7c24 */ /* 0x000fe2000f8e02ff */
[-C--:B------:R-:W-:Y:S01]  /*33d0*/  LEA R28, P2, R31, R80.reuse, 0x1 ;  /* 0x000000501f1c7211 */ /* 0x080fe200078408ff */
[----:B------:R-:W-:Y:S01]  /*33e0*/  IMAD R58, R34, UR4, RZ ;  /* 0x00000004223a7c24 */ /* 0x000fe2000f8e02ff */
[-C--:B------:R-:W-:Y:S01]  /*33f0*/  LEA.HI.X.SX32 R21, R27, R81.reuse, 0x1, P5 ;  /* 0x000000511b157211 */ /* 0x080fe200028f0eff */
[----:B------:R-:W-:Y:S01]  /*3400*/  IMAD R61, R37, UR4, RZ ;  /* 0x00000004253d7c24 */ /* 0x000fe2000f8e02ff */
[----:B------:R-:W-:Y:S02]  /*3410*/  LEA.HI.X.SX32 R25, R29, R81, 0x1, P3 ;  /* 0x000000511d197211 */ /* 0x000fe400018f0eff */
[-C--:B------:R-:W-:Y:S01]  /*3420*/  LEA R30, P6, R57, R80.reuse, 0x1 ;  /* 0x00000050391e7211 */ /* 0x080fe200078c08ff */
[----:B------:R-:W-:Y:S01]  /*3430*/  IMAD R59, R35, UR4, RZ ;  /* 0x00000004233b7c24 */ /* 0x000fe2000f8e02ff */
[----:B------:R-:W-:-:S02]  /*3440*/  LEA R26, P5, R56, R80, 0x1 ;  /* 0x00000050381a7211 */ /* 0x000fc400078a08ff */
[-C--:B------:R-:W-:Y:S01]  /*3450*/  LEA R32, P3, R33, R80.reuse, 0x1 ;  /* 0x0000005021207211 */ /* 0x080fe200078608ff */
[----:B------:R-:W-:Y:S01]  /*3460*/  IMAD R62, R38, UR4, RZ ;  /* 0x00000004263e7c24 */ /* 0x000fe2000f8e02ff */
[-C--:B------:R-:W-:Y:S01]  /*3470*/  LEA.HI.X.SX32 R29, R31, R81.reuse, 0x1, P2 ;  /* 0x000000511f1d7211 */ /* 0x080fe200010f0eff */
[----:B------:R-:W-:Y:S01]  /*3480*/  IMAD R64, R40, UR4, RZ ;  /* 0x0000000428407c24 */ /* 0x000fe2000f8e02ff */
[-C--:B------:R-:W-:Y:S01]  /*3490*/  LEA.HI.X.SX32 R31, R57, R81.reuse, 0x1, P6 ;  /* 0x00000051391f7211 */ /* 0x080fe200030f0eff */
[----:B------:R-:W-:Y:S01]  /*34a0*/  IMAD R65, R41, UR4, RZ ;  /* 0x0000000429417c24 */ /* 0x000fe2000f8e02ff */
[-C--:B------:R-:W-:Y:S02]  /*34b0*/  LEA.HI.X.SX32 R27, R56, R81.reuse, 0x1, P5 ;  /* 0x00000051381b7211 */ /* 0x080fe400028f0eff */
[----:B------:R-:W-:Y:S02]  /*34c0*/  LEA.HI.X.SX32 R33, R33, R81, 0x1, P3 ;  /* 0x0000005121217211 */ /* 0x000fe400018f0eff */
[-C--:B------:R-:W-:Y:S01]  /*34d0*/  LEA R38, P6, R60, R80.reuse, 0x1 ;  /* 0x000000503c267211 */ /* 0x080fe200078c08ff */
[----:B------:R-:W-:Y:S01]  /*34e0*/  IMAD R63, R39, UR4, RZ ;  /* 0x00000004273f7c24 */ /* 0x000fe2000f8e02ff */
[----:B------:R-:W-:-:S02]  /*34f0*/  LEA R34, P5, R58, R80, 0x1 ;  /* 0x000000503a227211 */ /* 0x000fc400078a08ff */
[-C--:B------:R-:W-:Y:S02]  /*3500*/  LEA R40, P3, R61, R80.reuse, 0x1 ;  /* 0x000000503d287211 */ /* 0x080fe400078608ff */
[-C--:B------:R-:W-:Y:S01]  /*3510*/  LEA R36, P2, R59, R80.reuse, 0x1 ;  /* 0x000000503b247211 */ /* 0x080fe200078408ff */
[----:B------:R-:W-:Y:S01]  /*3520*/  IMAD R72, R46, UR4, RZ ;  /* 0x000000042e487c24 */ /* 0x000fe2000f8e02ff */
[-C--:B------:R-:W-:Y:S01]  /*3530*/  LEA.HI.X.SX32 R39, R60, R81.reuse, 0x1, P6 ;  /* 0x000000513c277211 */ /* 0x080fe200030f0eff */
[----:B------:R-:W-:Y:S01]  /*3540*/  IMAD R66, R42, UR4, RZ ;  /* 0x000000042a427c24 */ /* 0x000fe2000f8e02ff */
[-C--:B------:R-:W-:Y:S01]  /*3550*/  LEA.HI.X.SX32 R35, R58, R81.reuse, 0x1, P5 ;  /* 0x000000513a237211 */ /* 0x080fe200028f0eff */
[----:B------:R-:W-:Y:S01]  /*3560*/  IMAD R68, R44, UR4, RZ ;  /* 0x000000042c447c24 */ /* 0x000fe2000f8e02ff */
[-C--:B------:R-:W-:Y:S01]  /*3570*/  LEA.HI.X.SX32 R41, R61, R81.reuse, 0x1, P3 ;  /* 0x000000513d297211 */ /* 0x080fe200018f0eff */
[----:B------:R-:W-:Y:S01]  /*3580*/  IMAD R76, R48, UR4, RZ ;  /* 0x00000004304c7c24 */ /* 0x000fe2000f8e02ff */
[-C--:B------:R-:W-:Y:S01]  /*3590*/  LEA R46, P6, R64, R80.reuse, 0x1 ;  /* 0x00000050402e7211 */ /* 0x080fe200078c08ff */
[----:B------:R-:W-:Y:S01]  /*35a0*/  IMAD R70, R45, UR4, RZ ;  /* 0x000000042d467c24 */ /* 0x000fe2000f8e02ff */
[----:B------:R-:W-:Y:S01]  /*35b0*/  LEA.HI.X.SX32 R37, R59, R81, 0x1, P2 ;  /* 0x000000513b257211 */ /* 0x000fe200010f0eff */
[----:B------:R-:W-:Y:S01]  /*35c0*/  IMAD R67, R43, UR4, RZ ;  /* 0x000000042b437c24 */ /* 0x000fe2000f8e02ff */
[----:B------:R-:W-:-:S02]  /*35d0*/  LEA R42, P5, R62, R80, 0x1 ;  /* 0x000000503e2a7211 */ /* 0x000fc400078a08ff */
[-C--:B------:R-:W-:Y:S01]  /*35e0*/  LEA R48, P3, R65, R80.reuse, 0x1 ;  /* 0x0000005041307211 */ /* 0x080fe200078608ff */
[----:B------:R-:W-:Y:S01]  /*35f0*/  IMAD R74, R47, UR4, RZ ;  /* 0x000000042f4a7c24 */ /* 0x000fe2000f8e02ff */
[-C--:B------:R-:W-:Y:S01]  /*3600*/  LEA R44, P2, R63, R80.reuse, 0x1 ;  /* 0x000000503f2c7211 */ /* 0x080fe200078408ff */
[----:B------:R-:W-:Y:S01]  /*3610*/  IMAD R92, R49, UR4, RZ ;  /* 0x00000004315c7c24 */ /* 0x000fe2000f8e02ff */
[-C--:B------:R-:W-:Y:S01]  /*3620*/  LEA.HI.X.SX32 R47, R64, R81.reuse, 0x1, P6 ;  /* 0x00000051402f7211 */ /* 0x080fe200030f0eff */
[----:B------:R-:W-:Y:S01]  /*3630*/  IMAD R69, R54, UR4, RZ ;  /* 0x0000000436457c24 */ /* 0x000fe2000f8e02ff */
[-C--:B------:R-:W-:Y:S01]  /*3640*/  LEA.HI.X.SX32 R43, R62, R81.reuse, 0x1, P5 ;  /* 0x000000513e2b7211 */ /* 0x080fe200028f0eff */
[----:B------:R-:W-:Y:S01]  /*3650*/  IMAD R77, R50, UR4, RZ ;  /* 0x00000004324d7c24 */ /* 0x000fe2000f8e02ff */
[----:B------:R-:W-:Y:S01]  /*3660*/  LEA.HI.X.SX32 R49, R65, R81, 0x1, P3 ;  /* 0x0000005141317211 */ /* 0x000fe200018f0eff */
[----:B------:R-:W-:Y:S01]  /*3670*/  IMAD R104, R52, UR4, RZ ;  /* 0x0000000434687c24 */ /* 0x000fe2000f8e02ff */
[----:B------:R-:W-:-:S02]  /*3680*/  LEA R54, P6, R68, R80, 0x1 ;  /* 0x0000005044367211 */ /* 0x000fc400078c08ff */
[-C--:B------:R-:W-:Y:S02]  /*3690*/  LEA.HI.X.SX32 R45, R63, R81.reuse, 0x1, P2 ;  /* 0x000000513f2d7211 */ /* 0x080fe400010f0eff */
[-C--:B------:R-:W-:Y:S02]  /*36a0*/  LEA R50, P5, R66, R80.reuse, 0x1 ;  /* 0x0000005042327211 */ /* 0x080fe400078a08ff */
[-C--:B------:R-:W-:Y:S01]  /*36b0*/  LEA R56, P3, R70, R80.reuse, 0x1 ;  /* 0x0000005046387211 */ /* 0x080fe200078608ff */
[----:B------:R-:W-:Y:S01]  /*36c0*/  IMAD R73, R55, UR4, RZ ;  /* 0x0000000437497c24 */ /* 0x000fe2000f8e02ff */
[----:B------:R-:W-:Y:S01]  /*36d0*/  LEA R52, P2, R67, R80, 0x1 ;  /* 0x0000005043347211 */ /* 0x000fe200078408ff */
[----:B------:R-:W-:Y:S01]  /*36e0*/  IMAD R75, R51, UR4, RZ ;  /* 0x00000004334b7c24 */ /* 0x000fe2000f8e02ff */
[----:B------:R-:W-:Y:S01]  /*36f0*/  LOP3.LUT R233, R139, 0x4, RZ, 0xfc, !PT ;  /* 0x000000048be97812 */ /* 0x000fe200078efcff */
[----:B------:R-:W-:Y:S01]  /*3700*/  IMAD R71, R53, UR4, RZ ;  /* 0x0000000435477c24 */ /* 0x000fe2000f8e02ff */
[----:B------:R-:W-:-:S02]  /*3710*/  LEA.HI.X.SX32 R55, R68, R81, 0x1, P6 ;  /* 0x0000005144377211 */ /* 0x000fc400030f0eff */
[-C--:B------:R-:W-:Y:S02]  /*3720*/  LEA.HI.X.SX32 R51, R66, R81.reuse, 0x1, P5 ;  /* 0x0000005142337211 */ /* 0x080fe400028f0eff */
[-C--:B------:R-:W-:Y:S02]  /*3730*/  LEA.HI.X.SX32 R57, R70, R81.reuse, 0x1, P3 ;  /* 0x0000005146397211 */ /* 0x080fe400018f0eff */
[-C--:B------:R-:W-:Y:S02]  /*3740*/  LEA R62, P6, R76, R80.reuse, 0x1 ;  /* 0x000000504c3e7211 */ /* 0x080fe400078c08ff */
[----:B------:R-:W-:Y:S02]  /*3750*/  LEA.HI.X.SX32 R53, R67, R81, 0x1, P2 ;  /* 0x0000005143357211 */ /* 0x000fe400010f0eff */
[-C--:B------:R-:W-:Y:S02]  /*3760*/  LEA R58, P5, R72, R80.reuse, 0x1 ;  /* 0x00000050483a7211 */ /* 0x080fe400078a08ff */
[----:B------:R-:W-:-:S02]  /*3770*/  LEA R64, P3, R92, R80, 0x1 ;  /* 0x000000505c407211 */ /* 0x000fc400078608ff */
[----:B------:R-:W-:Y:S02]  /*3780*/  LEA R60, P2, R74, R80, 0x1 ;  /* 0x000000504a3c7211 */ /* 0x000fe400078408ff */
[----:B------:R-:W-:Y:S02]  /*3790*/  ISETP.LT.AND P4, PT, R233, R88, P0 ;  /* 0x00000058e900720c */ /* 0x000fe40000781270 */
[-C--:B------:R-:W-:Y:S02]  /*37a0*/  LEA.HI.X.SX32 R63, R76, R81.reuse, 0x1, P6 ;  /* 0x000000514c3f7211 */ /* 0x080fe400030f0eff */
[-C--:B------:R-:W-:Y:S02]  /*37b0*/  LEA.HI.X.SX32 R59, R72, R81.reuse, 0x1, P5 ;  /* 0x00000051483b7211 */ /* 0x080fe400028f0eff */
[----:B------:R-:W-:Y:S02]  /*37c0*/  LEA.HI.X.SX32 R65, R92, R81, 0x1, P3 ;  /* 0x000000515c417211 */ /* 0x000fe400018f0eff */
[----:B------:R-:W-:-:S02]  /*37d0*/  LEA R70, P6, R71, R80, 0x1 ;  /* 0x0000005047467211 */ /* 0x000fc400078c08ff */
[----:B------:R-:W-:Y:S02]  /*37e0*/  LOP3.LUT R235, R139, 0x6, RZ, 0xfc, !PT ;  /* 0x000000068beb7812 */ /* 0x000fe400078efcff */
[-C--:B------:R-:W-:Y:S02]  /*37f0*/  LEA.HI.X.SX32 R61, R74, R81.reuse, 0x1, P2 ;  /* 0x000000514a3d7211 */ /* 0x080fe400010f0eff */
[-C--:B------:R-:W-:Y:S02]  /*3800*/  LEA R72, P3, R73, R80.reuse, 0x1 ;  /* 0x0000005049487211 */ /* 0x080fe400078608ff */
[-C--:B------:R-:W-:Y:S02]  /*3810*/  LEA R66, P5, R104, R80.reuse, 0x1 ;  /* 0x0000005068427211 */ /* 0x080fe400078a08ff */
[----:B------:R-:W-:Y:S02]  /*3820*/  LEA R68, P2, R69, R80, 0x1 ;  /* 0x0000005045447211 */ /* 0x000fe400078408ff */
[----:B------:R-:W-:-:S02]  /*3830*/  LEA.HI.X.SX32 R71, R71, R81, 0x1, P6 ;  /* 0x0000005147477211 */ /* 0x000fc400030f0eff */
[----:B------:R-:W-:Y:S02]  /*3840*/  PRMT R238, RZ, 0x7610, R238 ;  /* 0x00007610ffee7816 */ /* 0x000fe400000000ee */
[-C--:B------:R-:W-:Y:S02]  /*3850*/  LEA.HI.X.SX32 R73, R73, R81.reuse, 0x1, P3 ;  /* 0x0000005149497211 */ /* 0x080fe400018f0eff */
[-C--:B------:R-:W-:Y:S02]  /*3860*/  ISETP.LT.AND P6, PT, R235, R88.reuse, P0 ;  /* 0x00000058eb00720c */ /* 0x080fe400007c1270 */
[-C--:B------:R-:W-:Y:S01]  /*3870*/  LEA.HI.X.SX32 R67, R104, R81.reuse, 0x1, P5 ;  /* 0x0000005168437211 */ /* 0x080fe200028f0eff */
[----:B------:R-:W4:Y:S01]  /*3880*/  @P4 LDG.E.U16 R238, desc[UR20][R6.64] ;  /* 0x0000001406ee4981 */ /* 0x000f22000c1e1500 */
[----:B------:R-:W-:Y:S02]  /*3890*/  LEA.HI.X.SX32 R69, R69, R81, 0x1, P2 ;  /* 0x0000005145457211 */ /* 0x000fe400010f0eff */
[----:B------:R-:W-:-:S02]  /*38a0*/  ISETP.LT.AND P3, PT, R215, R88, P0 ;  /* 0x00000058d700720c */ /* 0x000fc40000761270 */
[-C--:B------:R-:W-:Y:S02]  /*38b0*/  LEA R74, P5, R75, R80.reuse, 0x1 ;  /* 0x000000504b4a7211 */ /* 0x080fe400078a08ff */
[----:B------:R-:W-:Y:S02]  /*38c0*/  LEA R76, P2, R77, R80, 0x1 ;  /* 0x000000504d4c7211 */ /* 0x000fe400078408ff */
[-C--:B------:R-:W-:Y:S02]  /*38d0*/  LEA.HI.X.SX32 R75, R75, R81.reuse, 0x1, P5 ;  /* 0x000000514b4b7211 */ /* 0x080fe400028f0eff */
[----:B------:R-:W-:Y:S02]  /*38e0*/  LEA.HI.X.SX32 R77, R77, R81, 0x1, P2 ;  /* 0x000000514d4d7211 */ /* 0x000fe400010f0eff */
[----:B------:R-:W-:Y:S02]  /*38f0*/  PRMT R232, RZ, 0x7610, R232 ;  /* 0x00007610ffe87816 */ /* 0x000fe400000000e8 */
[----:B------:R-:W-:-:S02]  /*3900*/  ISETP.LT.AND P2, PT, R217, R88, P0 ;  /* 0x00000058d900720c */ /* 0x000fc40000741270 */
[-C--:B------:R-:W-:Y:S02]  /*3910*/  ISETP.LT.AND P5, PT, R219, R88.reuse, P0 ;  /* 0x00000058db00720c */ /* 0x080fe400007a1270 */
[-C--:B------:R-:W-:Y:S01]  /*3920*/  ISETP.LT.AND P4, PT, R221, R88.reuse, P0 ;  /* 0x00000058dd00720c */ /* 0x080fe20000781270 */
[----:B------:R-:W-:Y:S01]  /*3930*/  IMAD R92, R78, UR4, RZ ;  /* 0x000000044e5c7c24 */ /* 0x000fe2000f8e02ff */
[----:B------:R-:W-:Y:S01]  /*3940*/  PRMT R230, RZ, 0x7610, R230 ;  /* 0x00007610ffe67816 */ /* 0x000fe200000000e6 */
[----:B------:R-:W-:Y:S01]  /*3950*/  IMAD R104, R79, UR4, RZ ;  /* 0x000000044f687c24 */ /* 0x000fe2000f8e02ff */
[----:B------:R-:W-:Y:S01]  /*3960*/  ISETP.LT.AND P0, PT, R138, R88, P0 ;  /* 0x000000588a00720c */ /* 0x000fe20000701270 */
[----:B------:R-:W4:Y:S01]  /*3970*/  @P6 LDG.E.U16 R232, desc[UR20][R8.64] ;  /* 0x0000001408e86981 */ /* 0x000f22000c1e1500 */
[----:B------:R-:W-:Y:S02]  /*3980*/  PRMT R228, RZ, 0x7610, R228 ;  /* 0x00007610ffe47816 */ /* 0x000fe400000000e4 */
[----:B------:R-:W-:Y:S01]  /*3990*/  PRMT R226, RZ, 0x7610, R226 ;  /* 0x00007610ffe27816 */ /* 0x000fe200000000e2 */
[----:B------:R-:W4:Y:S01]  /*39a0*/  @P3 LDG.E.U16 R230, desc[UR20][R10.64] ;  /* 0x000000140ae63981 */ /* 0x000f22000c1e1500 */
[----:B------:R-:W-:-:S02]  /*39b0*/  PRMT R224, RZ, 0x7610, R224 ;  /* 0x00007610ffe07816 */ /* 0x000fc400000000e0 */
[----:B------:R-:W-:Y:S01]  /*39c0*/  LEA R78, P6, R92, R80, 0x1 ;  /* 0x000000505c4e7211 */ /* 0x000fe200078c08ff */
[----:B------:R-:W4:Y:S01]  /*39d0*/  @P2 LDG.E.U16 R228, desc[UR20][R12.64] ;  /* 0x000000140ce42981 */ /* 0x000f22000c1e1500 */
[----:B------:R-:W-:Y:S02]  /*39e0*/  PRMT R222, RZ, 0x7610, R222 ;  /* 0x00007610ffde7816 */ /* 0x000fe400000000de */
[----:B------:R-:W-:Y:S01]  /*39f0*/  PRMT R220, RZ, 0x7610, R220 ;  /* 0x00007610ffdc7816 */ /* 0x000fe200000000dc */
[----:B------:R-:W4:Y:S01]  /*3a00*/  @P5 LDG.E.U16 R226, desc[UR20][R14.64] ;  /* 0x000000140ee25981 */ /* 0x000f22000c1e1500 */
[----:B------:R-:W-:Y:S02]  /*3a10*/  PRMT R174, RZ, 0x7610, R174 ;  /* 0x00007610ffae7816 */ /* 0x000fe400000000ae */
[----:B------:R-:W-:Y:S01]  /*3a20*/  PRMT R176, RZ, 0x7610, R176 ;  /* 0x00007610ffb07816 */ /* 0x000fe200000000b0 */
[----:B------:R-:W4:Y:S01]  /*3a30*/  @P4 LDG.E.U16 R224, desc[UR20][R16.64] ;  /* 0x0000001410e04981 */ /* 0x000f22000c1e1500 */
[----:B------:R-:W-:-:S02]  /*3a40*/  PRMT R178, RZ, 0x7610, R178 ;  /* 0x00007610ffb27816 */ /* 0x000fc400000000b2 */
[----:B------:R-:W-:Y:S01]  /*3a50*/  PRMT R180, RZ, 0x7610, R180 ;  /* 0x00007610ffb47816 */ /* 0x000fe200000000b4 */
[----:B------:R-:W4:Y:S01]  /*3a60*/  @P0 LDG.E.U16 R222, desc[UR20][R18.64] ;  /* 0x0000001412de0981 */ /* 0x000f22000c1e1500 */
[----:B------:R-:W-:Y:S02]  /*3a70*/  PRMT R182, RZ, 0x7610, R182 ;  /* 0x00007610ffb67816 */ /* 0x000fe400000000b6 */
[----:B------:R-:W-:Y:S01]  /*3a80*/  PRMT R184, RZ, 0x7610, R184 ;  /* 0x00007610ffb87816 */ /* 0x000fe200000000b8 */
[----:B------:R-:W4:Y:S01]  /*3a90*/  @P0 LDG.E.U16 R220, desc[UR20][R26.64] ;  /* 0x000000141adc0981 */ /* 0x000f22000c1e1500 */
[----:B------:R-:W-:Y:S02]  /*3aa0*/  LEA R80, P3, R104, R80, 0x1 ;  /* 0x0000005068507211 */ /* 0x000fe400078608ff */
        /* <DEDUP_REMOVED lines=35> */
[-C--:B------:R-:W-:Y:S02]  /*3ce0*/  LEA.HI.X.SX32 R79, R92, R81.reuse, 0x1, P6 ;  /* 0x000000515c4f7211 */ /* 0x080fe400030f0eff */
[----:B------:R-:W-:Y:S01]  /*3cf0*/  PRMT R214, RZ, 0x7610, R214 ;  /* 0x00007610ffd67816 */ /* 0x000fe200000000d6 */
[----:B------:R-:W4:Y:S01]  /*3d00*/  @P0 LDG.E.U16 R247, desc[UR20][R68.64] ;  /* 0x0000001444f70981 */ /* 0x000f22000c1e1500 */
[----:B------:R-:W-:-:S03]  /*3d10*/  LEA.HI.X.SX32 R81, R104, R81, 0x1, P3 ;  /* 0x0000005168517211 */ /* 0x000fc600018f0eff */
[----:B------:R-:W4:Y:S04]  /*3d20*/  @P0 LDG.E.U16 R249, desc[UR20][R74.64] ;  /* 0x000000144af90981 */ /* 0x000f28000c1e1500 */
        /* <DEDUP_REMOVED lines=15> */
[----:B------:R-:W4:Y:S01]  /*3e20*/  @P0 LDG.E.U16 R214, desc[UR20][R80.64] ;  /* 0x0000001450d60981 */ /* 0x000f22000c1e1500 */
[----:B------:R-:W-:-:S02]  /*3e30*/  SHF.R.S32.HI R92, RZ, 0x6, R97 ;  /* 0x00000006ff5c7819 */ /* 0x000fc40000011461 */
[----:B------:R-:W-:Y:S02]  /*3e40*/  SHF.R.S32.HI R104, RZ, 0x1f, R83 ;  /* 0x0000001fff687819 */ /* 0x000fe40000011453 */
[----:B------:R-:W-:Y:S01]  /*3e50*/  SGXT R92, R92, 0x1 ;  /* 0x000000015c5c781a */ /* 0x000fe20000000200 */
[----:B------:R-:W-:-:S04]  /*3e60*/  @!UP1 UIADD3 UR4, UPT, UPT, -UR6, 0x100000, URZ ;  /* 0x0010000006049890 */ /* 0x000fc8000fffe1ff */
[----:B------:R-:W-:Y:S02]  /*3e70*/  @!UP1 USHF.L.U32 UR5, UR4, 0xb, URZ ;  /* 0x0000000b04059899 */ /* 0x000fe400080006ff */
[----:B------:R-:W-:Y:S01]  /*3e80*/  @!UP1 USHF.L.U32 UR4, UR4, 0x1, URZ ;  /* 0x0000000104049899 */ /* 0x000fe200080006ff */
[----:B------:R-:W-:Y:S01]  /*3e90*/  IMAD.SHL.U32 R143, R97, 0x2, RZ ;  /* 0x00000002618f7824 */ /* 0x000fe200078e00ff */
[----:B------:R-:W-:Y:S02]  /*3ea0*/  SHF.L.U64.HI R83, R83, 0x1, R104 ;  /* 0x0000000153537819 */ /* 0x000fe40000010268 */
[----:B------:R-:W-:Y:S02]  /*3eb0*/  LOP3.LUT R104, R92, 0x90, RZ, 0xc0, !PT ;  /* 0x000000905c687812 */ /* 0x000fe400078ec0ff */
[----:B------:R-:W-:Y:S02]  /*3ec0*/  SHF.R.S32.HI R108, RZ, 0x1f, R93 ;  /* 0x0000001fff6c7819 */ /* 0x000fe4000001145d */
[----:B------:R-:W-:Y:S01]  /*3ed0*/  LEA R92, P3, R93, R82, 0x1 ;  /* 0x000000525d5c7211 */ /* 0x000fe200078608ff */
[----:B------:R-:W-:Y:S01]  /*3ee0*/  VOTEU.ALL UP2, P1 ;  /* 0x0000000000ff7886 */ /* 0x000fe20000840000 */
[----:B------:R-:W-:-:S02]  /*3ef0*/  LOP3.LUT R143, R104, 0x7e, R143, 0x78, !PT ;  /* 0x0000007e688f7812 */ /* 0x000fc400078e788f */
[----:B------:R-:W-:Y:S02]  /*3f00*/  LEA.HI.X R93, R93, R83, R108, 0x1, P3 ;  /* 0x000000535d5d7211 */ /* 0x000fe400018f0c6c */
[----:B------:R-:W-:Y:S01]  /*3f10*/  SHF.R.S32.HI R112, RZ, 0x1f, R117 ;  /* 0x0000001fff707819 */ /* 0x000fe20000011475 */
[----:B------:R0:W1:Y:S01]  /*3f20*/  @!UP2 SYNCS.EXCH.64 URZ, [UR9+0x8008], UR4 ;  /* 0x0080080409ffa5b2 */ /* 0x0000620008000100 */
[-C--:B------:R-:W-:Y:S02]  /*3f30*/  LEA R136, P2, R117, R82.reuse, 0x1 ;  /* 0x0000005275887211 */ /* 0x080fe400078408ff */
[----:B------:R-:W-:Y:S02]  /*3f40*/  SHF.R.S32.HI R126, RZ, 0x1f, R109 ;  /* 0x0000001fff7e7819 */ /* 0x000fe4000001146d */
[----:B------:R-:W-:Y:S01]  /*3f50*/  LEA R108, P4, R109, R82, 0x1 ;  /* 0x000000526d6c7211 */ /* 0x000fe200078808ff */
[----:B--2---:R2:W-:Y:S01]  /*3f60*/  STS.U16 [R143+UR9+0x1400], R98 ;  /* 0x001400628f007988 */ /* 0x0045e20008000409 */
[----:B------:R-:W-:-:S02]  /*3f70*/  ISETP.NE.U32.AND P0, PT, R100, RZ, PT ;  /* 0x000000ff6400720c */ /* 0x000fc40003f05070 */
[-C--:B------:R-:W-:Y:S02]  /*3f80*/  LEA.HI.X R112, R117, R83.reuse, R112, 0x1, P2 ;  /* 0x0000005375707211 */ /* 0x080fe400010f0c70 */
[-C--:B------:R-:W-:Y:S01]  /*3f90*/  LEA.HI.X R109, R109, R83.reuse, R126, 0x1, P4 ;  /* 0x000000536d6d7211 */ /* 0x080fe200020f0c7e */
[-C--:B------:R-:W-:Y:S01]  /*3fa0*/  IMAD R126, R181, R134.reuse, RZ ;  /* 0x00000086b57e7224 */ /* 0x080fe200078e02ff */
[----:B------:R-:W-:Y:S02]  /*3fb0*/  LOP3.LUT R142, R143, 0x20, RZ, 0x3c, !PT ;  /* 0x000000208f8e7812 */ /* 0x000fe400078e3cff */
[----:B------:R-:W-:Y:S01]  /*3fc0*/  SHF.R.S32.HI R122, RZ, 0x1f, R101 ;  /* 0x0000001fff7a7819 */ /* 0x000fe20000011465 */
[----:B--2---:R-:W-:Y:S01]  /*3fd0*/  IMAD R98, R225, R134, RZ ;  /* 0x00000086e1627224 */ /* 0x004fe200078e02ff */
[-C--:B------:R-:W-:Y:S01]  /*3fe0*/  LEA R100, P2, R101, R82.reuse, 0x1 ;  /* 0x0000005265647211 */ /* 0x080fe200078408ff */
[----:B------:R-:W-:Y:S01]  /*3ff0*/  STS.U16 [R143+UR9+0x400], R110 ;  /* 0x0004006e8f007988 */ /* 0x000fe20008000409 */
[----:B------:R-:W-:Y:S01]  /*4000*/  SHF.R.S32.HI R124, RZ, 0x1f, R105 ;  /* 0x0000001fff7c7819 */ /* 0x000fe20000011469 */
[----:B------:R-:W-:Y:S01]  /*4010*/  IMAD.SHL.U32 R117, R98, 0x2, RZ ;  /* 0x0000000262757824 */ /* 0x000fe200078e00ff */
[-C--:B------:R-:W-:Y:S01]  /*4020*/  LEA R104, P3, R105, R82.reuse, 0x1 ;  /* 0x0000005269687211 */ /* 0x080fe200078608ff */
[----:B---3--:R-:W-:Y:S01]  /*4030*/  STS.U16 [R143+UR9+0x800], R114 ;  /* 0x000800728f007988 */ /* 0x008fe20008000409 */
[----:B------:R-:W-:Y:S01]  /*4040*/  SHF.R.S32.HI R128, RZ, 0x1f, R113 ;  /* 0x0000001fff807819 */ /* 0x000fe20000011471 */
[----:B------:R-:W-:Y:S01]  /*4050*/  IMAD.SHL.U32 R121, R126, 0x2, RZ ;  /* 0x000000027e797824 */ /* 0x000fe200078e00ff */
[----:B------:R-:W-:Y:S01]  /*4060*/  LEA R216, P5, R113, R82, 0x1 ;  /* 0x0000005271d87211 */ /* 0x000fe200078a08ff */
[----:B-----5:R2:W-:Y:S01]  /*4070*/  STS.U16 [R143+UR9+0xc00], R116 ;  /* 0x000c00748f007988 */ /* 0x0205e20008000409 */
[----:B------:R-:W-:Y:S01]  /*4080*/  LEA.HI.X R101, R101, R83, R122, 0x1, P2 ;  /* 0x0000005365657211 */ /* 0x000fe200010f0c7a */
[----:B------:R-:W-:-:S02]  /*4090*/  IMAD R122, R207, R134, RZ ;  /* 0x00000086cf7a7224 */ /* 0x000fc400078e02ff */
[----:B------:R-:W-:Y:S04]  /*40a0*/  STS.U16 [R143+UR9+0x1000], R118 ;  /* 0x001000768f007988 */ /* 0x000fe80008000409 */
[----:B------:R-:W-:Y:S04]  /*40b0*/  STS.U16 [R143+UR9+0x1800], R102 ;  /* 0x001800668f007988 */ /* 0x000fe80008000409 */
[----:B------:R-:W-:Y:S04]  /*40c0*/  STS.U16 [R143+UR9+0x1c00], R106 ;  /* 0x001c006a8f007988 */ /* 0x000fe80008000409 */
[----:B------:R-:W-:Y:S01]  /*40d0*/  STS.U16 [R143+UR9], R120 ;  /* 0x000000788f007988 */ /* 0x000fe20008000409 */
[----:B------:R-:W-:-:S03]  /*40e0*/  LEA.HI.X R105, R105, R83, R124, 0x1, P3 ;  /* 0x0000005369697211 */ /* 0x000fc600018f0c7c */
[----:B----4-:R3:W-:Y:S01]  /*40f0*/  STS.U16 [R142+UR9+0x500], R99 ;  /* 0x000500638e007988 */ /* 0x0107e20008000409 */
[----:B------:R-:W-:Y:S01]  /*4100*/  LOP3.LUT R141, R143, 0x40, RZ, 0x3c, !PT ;  /* 0x000000408f8d7812 */ /* 0x000fe200078e3cff */
[----:B------:R-:W-:Y:S01]  /*4110*/  IMAD.HI R124, R98, 0x2, RZ ;  /* 0x00000002627c7827 */ /* 0x000fe200078e02ff */
[----:B------:R-:W-:Y:S01]  /*4120*/  LEA.HI.X R113, R113, R83, R128, 0x1, P5 ;  /* 0x0000005371717211 */ /* 0x000fe200028f0c80 */
[----:B------:R4:W-:Y:S01]  /*4130*/  STS.U16 [R142+UR9+0x1500], R87 ;  /* 0x001500578e007988 */ /* 0x0009e20008000409 */
[----:B--2---:R-:W-:Y:S01]  /*4140*/  IADD3 R116, P2, P3, R117, UR12, R82 ;  /* 0x0000000c75747c10 */ /* 0x004fe2000fb5e052 */
[----:B------:R-:W-:-:S04]  /*4150*/  IMAD.HI R126, R126, 0x2, RZ ;  /* 0x000000027e7e7827 */ /* 0x000fc800078e02ff */
[-C--:B---3--:R-:W-:Y:S01]  /*4160*/  IMAD R99, R185, R134.reuse, RZ ;  /* 0x00000086b9637224 */ /* 0x088fe200078e02ff */
[----:B------:R-:W-:Y:S01]  /*4170*/  IADD3 R120, P4, P5, R121, UR12, R82 ;  /* 0x0000000c79787c10 */ /* 0x000fe2000fd9e052 */
[C---:B------:R-:W-:Y:S02]  /*4180*/  IMAD.SHL.U32 R129, R122.reuse, 0x2, RZ ;  /* 0x000000027a817824 */ /* 0x040fe400078e00ff */
[----:B------:R-:W-:Y:S01]  /*4190*/  IMAD.SHL.U32 R125, R99, 0x2, RZ ;  /* 0x00000002637d7824 */ /* 0x000fe200078e00ff */
[----:B------:R-:W-:Y:S01]  /*41a0*/  STS.U16 [R142+UR9+0xd00], R103 ;  /* 0x000d00678e007988 */ /* 0x000fe20008000409 */
[-C--:B------:R-:W-:Y:S02]  /*41b0*/  IMAD R118, R183, R134.reuse, RZ ;  /* 0x00000086b7767224 */ /* 0x080fe400078e02ff */
[----:B----4-:R-:W-:Y:S01]  /*41c0*/  IMAD R87, R195, R134, RZ ;  /* 0x00000086c3577224 */ /* 0x010fe200078e02ff */
[----:B------:R-:W-:Y:S01]  /*41d0*/  STS.U16 [R142+UR9+0x900], R107 ;  /* 0x0009006b8e007988 */ /* 0x000fe20008000409 */
[----:B------:R-:W-:Y:S01]  /*41e0*/  IMAD.HI R122, R122, 0x2, RZ ;  /* 0x000000027a7a7827 */ /* 0x000fe200078e02ff */
[----:B------:R-:W-:-:S02]  /*41f0*/  IADD3.X R117, PT, PT, R124, UR13, R83, P2, P3 ;  /* 0x0000000d7c757c10 */ /* 0x000fc400097e6453 */
[----:B------:R-:W-:Y:S01]  /*4200*/  STS.U16 [R142+UR9+0x1100], R111 ;  /* 0x0011006f8e007988 */ /* 0x000fe20008000409 */
[----:B------:R-:W-:-:S03]  /*4210*/  IADD3.X R121, PT, PT, R126, UR13, R83, P4, P5 ;  /* 0x0000000d7e797c10 */ /* 0x000fc6000a7ea453 */
[----:B------:R-:W-:Y:S01]  /*4220*/  STS.U16 [R142+UR9+0x1900], R91 ;  /* 0x0019005b8e007988 */ /* 0x000fe20008000409 */
[----:B------:R-:W-:-:S03]  /*4230*/  IMAD.SHL.U32 R133, R118, 0x2, RZ ;  /* 0x0000000276857824 */ /* 0x000fc600078e00ff */
[----:B------:R-:W-:Y:S01]  /*4240*/  STS.U16 [R142+UR9+0x1d00], R85 ;  /* 0x001d00558e007988 */ /* 0x000fe20008000409 */
[----:B------:R-:W-:-:S03]  /*4250*/  IMAD.SHL.U32 R131, R87, 0x2, RZ ;  /* 0x0000000257837824 */ /* 0x000fc600078e00ff */
[----:B------:R-:W-:Y:S01]  /*4260*/  STS.U16 [R142+UR9+0x100], R115 ;  /* 0x000100738e007988 */ /* 0x000fe20008000409 */
[----:B------:R-:W-:-:S03]  /*4270*/  IADD3 R124, P2, P3, R125, UR12, R82 ;  /* 0x0000000c7d7c7c10 */ /* 0x000fc6000fb5e052 */
[----:B------:R2:W-:Y:S01]  /*4280*/  STS.U16 [R141+UR9+0xe00], R90 ;  /* 0x000e005a8d007988 */ /* 0x0005e20008000409 */
[--C-:B------:R-:W-:Y:S01]  /*4290*/  IADD3 R128, P4, P5, R129, UR12, R82.reuse ;  /* 0x0000000c81807c10 */ /* 0x100fe2000fd9e052 */
[-C--:B------:R-:W-:Y:S02]  /*42a0*/  IMAD R114, R209, R134.reuse, RZ ;  /* 0x00000086d1727224 */ /* 0x080fe400078e02ff */
[----:B------:R-:W-:Y:S01]  /*42b0*/  IMAD R110, R227, R134, RZ ;  /* 0x00000086e36e7224 */ /* 0x000fe200078e02ff */
[----:B------:R3:W-:Y:S01]  /*42c0*/  STS.U16 [R141+UR9+0x600], R86 ;  /* 0x000600568d007988 */ /* 0x0007e20008000409 */
[----:B--2---:R-:W-:Y:S01]  /*42d0*/  IMAD.HI R90, R99, 0x2, RZ ;  /* 0x00000002635a7827 */ /* 0x004fe200078e02ff */
[--C-:B------:R-:W-:Y:S02]  /*42e0*/  IADD3.X R129, PT, PT, R122, UR13, R83.reuse, P4, P5 ;  /* 0x0000000d7a817c10 */ /* 0x100fe4000a7ea453 */
[----:B------:R-:W-:Y:S01]  /*42f0*/  IADD3 R130, P4, P5, R131, UR12, R82 ;  /* 0x0000000c83827c10 */ /* 0x000fe2000fd9e052 */
[----:B------:R-:W-:Y:S01]  /*4300*/  IMAD.HI R118, R118, 0x2, RZ ;  /* 0x0000000276767827 */ /* 0x000fe200078e02ff */
[----:B------:R-:W-:-:S02]  /*4310*/  IADD3.X R125, PT, PT, R90, UR13, R83, P2, P3 ;  /* 0x0000000d5a7d7c10 */ /* 0x000fc400097e6453 */
[----:B------:R-:W-:Y:S01]  /*4320*/  IADD3 R132, P2, P3, R133, UR12, R82 ;  /* 0x0000000c85847c10 */ /* 0x000fe2000fb5e052 */
[----:B---3--:R-:W-:-:S04]  /*4330*/  IMAD.HI R86, R87, 0x2, RZ ;  /* 0x0000000257567827 */ /* 0x008fc800078e02ff */
[----:B------:R-:W-:Y:S02]  /*4340*/  IMAD.SHL.U32 R127, R114, 0x2, RZ ;  /* 0x00000002727f7824 */ /* 0x000fe400078e00ff */
[----:B------:R-:W-:Y:S02]  /*4350*/  IMAD.SHL.U32 R123, R110, 0x2, RZ ;  /* 0x000000026e7b7824 */ /* 0x000fe400078e00ff */
[-C--:B------:R-:W-:Y:S02]  /*4360*/  IMAD R85, R187, R134.reuse, RZ ;  /* 0x00000086bb557224 */ /* 0x080fe400078e02ff */
[----:B------:R-:W-:Y:S01]  /*4370*/  IMAD R106, R197, R134, RZ ;  /* 0x00000086c56a7224 */ /* 0x000fe200078e02ff */
[----:B------:R2:W-:Y:S01]  /*4380*/  STS.U16 [R141+UR9+0xa00], R84 ;  /* 0x000a00548d007988 */ /* 0x0005e20008000409 */
[----:B------:R-:W-:Y:S01]  /*4390*/  IMAD.HI R114, R114, 0x2, RZ ;  /* 0x0000000272727827 */ /* 0x000fe200078e02ff */
[--C-:B------:R-:W-:Y:S02]  /*43a0*/  IADD3.X R133, PT, PT, R118, UR13, R83.reuse, P2, P3 ;  /* 0x0000000d76857c10 */ /* 0x100fe400097e6453 */
[----:B------:R-:W-:Y:S01]  /*43b0*/  IADD3.X R131, PT, PT, R86, UR13, R83, P4, P5 ;  /* 0x0000000d56837c10 */ /* 0x000fe2000a7ea453 */
[----:B------:R-:W-:Y:S01]  /*43c0*/  IMAD.HI R110, R110, 0x2, RZ ;  /* 0x000000026e6e7827 */ /* 0x000fe200078e02ff */
[----:B------:R-:W-:-:S02]  /*43d0*/  IADD3 R126, P2, P3, R127, UR12, R82 ;  /* 0x0000000c7f7e7c10 */ /* 0x000fc4000fb5e052 */
[----:B------:R-:W-:Y:S01]  /*43e0*/  IADD3 R122, P4, P5, R123, UR12, R82 ;  /* 0x0000000c7b7a7c10 */ /* 0x000fe2000fd9e052 */
[C---:B------:R-:W-:Y:S02]  /*43f0*/  IMAD.SHL.U32 R119, R85.reuse, 0x2, RZ ;  /* 0x0000000255777824 */ /* 0x040fe400078e00ff */
[----:B--2---:R-:W-:-:S04]  /*4400*/  IMAD.HI R84, R85, 0x2, RZ ;  /* 0x0000000255547827 */ /* 0x004fc800078e02ff */
[----:B------:R-:W-:Y:S02]  /*4410*/  IMAD.SHL.U32 R115, R106, 0x2, RZ ;  /* 0x000000026a737824 */ /* 0x000fe400078e00ff */
[-C--:B------:R-:W-:Y:S02]  /*4420*/  IMAD R98, R189, R134.reuse, RZ ;  /* 0x00000086bd627224 */ /* 0x080fe400078e02ff */
[-C--:B------:R-:W-:Y:S02]  /*4430*/  IMAD R85, R199, R134.reuse, RZ ;  /* 0x00000086c7557224 */ /* 0x080fe400078e02ff */
[----:B------:R-:W-:Y:S01]  /*4440*/  IMAD R102, R211, R134, RZ ;  /* 0x00000086d3667224 */ /* 0x000fe200078e02ff */
[--C-:B------:R-:W-:Y:S01]  /*4450*/  IADD3.X R127, PT, PT, R114, UR13, R83.reuse, P2, P3 ;  /* 0x0000000d727f7c10 */ /* 0x100fe200097e6453 */
[----:B------:R-:W-:Y:S01]  /*4460*/  IMAD.HI R106, R106, 0x2, RZ ;  /* 0x000000026a6a7827 */ /* 0x000fe200078e02ff */
[----:B------:R-:W-:Y:S02]  /*4470*/  IADD3.X R123, PT, PT, R110, UR13, R83, P4, P5 ;  /* 0x0000000d6e7b7c10 */ /* 0x000fe4000a7ea453 */
[--C-:B------:R-:W-:Y:S01]  /*4480*/  IADD3 R114, P4, P5, R115, UR12, R82.reuse ;  /* 0x0000000c73727c10 */ /* 0x100fe2000fd9e052 */
[----:B------:R-:W-:Y:S01]  /*4490*/  IMAD.SHL.U32 R107, R98, 0x2, RZ ;  /* 0x00000002626b7824 */ /* 0x000fe200078e00ff */
[----:B------:R-:W-:Y:S01]  /*44a0*/  IADD3 R118, P2, P3, R119, UR12, R82 ;  /* 0x0000000c77767c10 */ /* 0x000fe2000fb5e052 */
[----:B------:R-:W-:-:S02]  /*44b0*/  IMAD.SHL.U32 R103, R85, 0x2, RZ ;  /* 0x0000000255677824 */ /* 0x000fc400078e00ff */
[----:B------:R-:W-:Y:S01]  /*44c0*/  IMAD.HI R90, R85, 0x2, RZ ;  /* 0x00000002555a7827 */ /* 0x000fe200078e02ff */
[----:B------:R-:W-:-:S03]  /*44d0*/  IADD3.X R115, PT, PT, R106, UR13, R83, P4, P5 ;  /* 0x0000000d6a737c10 */ /* 0x000fc6000a7ea453 */
[----:B------:R-:W-:Y:S02]  /*44e0*/  IMAD.SHL.U32 R111, R102, 0x2, RZ ;  /* 0x00000002666f7824 */ /* 0x000fe400078e00ff */
[----:B------:R-:W-:Y:S01]  /*44f0*/  IMAD R85, R213, R134, RZ ;  /* 0x00000086d5557224 */ /* 0x000fe200078e02ff */
[----:B------:R-:W-:Y:S01]  /*4500*/  IADD3.X R119, PT, PT, R84, UR13, R83, P2, P3 ;  /* 0x0000000d54777c10 */ /* 0x000fe200097e6453 */
[----:B------:R-:W-:Y:S01]  /*4510*/  IMAD.HI R98, R98, 0x2, RZ ;  /* 0x0000000262627827 */ /* 0x000fe200078e02ff */
[--C-:B------:R-:W-:Y:S02]  /*4520*/  IADD3 R106, P4, P5, R107, UR12, R82.reuse ;  /* 0x0000000c6b6a7c10 */ /* 0x100fe4000fd9e052 */
[----:B------:R-:W-:Y:S01]  /*4530*/  IADD3 R110, P3, P2, R111, UR12, R82 ;  /* 0x0000000c6f6e7c10 */ /* 0x000fe2000fa7e052 */
[----:B------:R-:W-:-:S04]  /*4540*/  IMAD.HI R102, R102, 0x2, RZ ;  /* 0x0000000266667827 */ /* 0x000fc800078e02ff */
[C---:B------:R-:W-:Y:S02]  /*4550*/  IMAD.SHL.U32 R99, R85.reuse, 0x2, RZ ;  /* 0x0000000255637824 */ /* 0x040fe400078e00ff */
[----:B------:R-:W-:Y:S01]  /*4560*/  IMAD.HI R86, R85, 0x2, RZ ;  /* 0x0000000255567827 */ /* 0x000fe200078e02ff */
[----:B------:R-:W-:-:S03]  /*4570*/  IADD3.X R107, PT, PT, R98, UR13, R83, P4, P5 ;  /* 0x0000000d626b7c10 */ /* 0x000fc6000a7ea453 */
[-C--:B------:R-:W-:Y:S02]  /*4580*/  IMAD R140, R191, R134.reuse, RZ ;  /* 0x00000086bf8c7224 */ /* 0x080fe400078e02ff */
[----:B------:R-:W-:Y:S01]  /*4590*/  IMAD R85, R229, R134, RZ ;  /* 0x00000086e5557224 */ /* 0x000fe200078e02ff */
[--C-:B------:R-:W-:Y:S01]  /*45a0*/  IADD3.X R111, PT, PT, R102, UR13, R83.reuse, P3, P2 ;  /* 0x0000000d666f7c10 */ /* 0x100fe20009fe4453 */
[----:B------:R-:W-:Y:S01]  /*45b0*/  IMAD.SHL.U32 R87, R140, 0x2, RZ ;  /* 0x000000028c577824 */ /* 0x000fe200078e00ff */
[--C-:B------:R-:W-:Y:S01]  /*45c0*/  IADD3 R98, P4, P5, R99, UR12, R82.reuse ;  /* 0x0000000c63627c10 */ /* 0x100fe2000fd9e052 */
[----:B------:R-:W-:Y:S01]  /*45d0*/  IMAD.SHL.U32 R91, R85, 0x2, RZ ;  /* 0x00000002555b7824 */ /* 0x000fe200078e00ff */
[----:B------:R-:W-:Y:S01]  /*45e0*/  IADD3 R102, P3, P2, R103, UR12, R82 ;  /* 0x0000000c67667c10 */ /* 0x000fe2000fa7e052 */
[----:B------:R-:W-:Y:S01]  /*45f0*/  IMAD.HI R84, R85, 0x2, RZ ;  /* 0x0000000255547827 */ /* 0x000fe200078e02ff */
[----:B------:R-:W-:-:S03]  /*4600*/  IADD3.X R99, PT, PT, R86, UR13, R83, P4, P5 ;  /* 0x0000000d56637c10 */ /* 0x000fc6000a7ea453 */
[----:B------:R-:W-:Y:S01]  /*4610*/  IMAD R85, R201, R134, RZ ;  /* 0x00000086c9557224 */ /* 0x000fe200078e02ff */
[----:B------:R-:W-:Y:S02]  /*4620*/  IADD3.X R103, PT, PT, R90, UR13, R83, P3, P2 ;  /* 0x0000000d5a677c10 */ /* 0x000fe40009fe4453 */
[--C-:B------:R-:W-:Y:S01]  /*4630*/  IADD3 R86, P4, P5, R87, UR12, R82.reuse ;  /* 0x0000000c57567c10 */ /* 0x100fe2000fd9e052 */
[----:B------:R-:W-:Y:S01]  /*4640*/  IMAD.SHL.U32 R87, R85, 0x2, RZ ;  /* 0x0000000255577824 */ /* 0x000fe200078e00ff */
[----:B------:R-:W-:Y:S01]  /*4650*/  IADD3 R90, P3, P2, R91, UR12, R82 ;  /* 0x0000000c5b5a7c10 */ /* 0x000fe2000fa7e052 */
[----:B------:R-:W-:-:S03]  /*4660*/  IMAD.HI R140, R140, 0x2, RZ ;  /* 0x000000028c8c7827 */ /* 0x000fc600078e02ff */
[--C-:B------:R-:W-:Y:S02]  /*4670*/  IADD3.X R91, PT, PT, R84, UR13, R83.reuse, P3, P2 ;  /* 0x0000000d545b7c10 */ /* 0x100fe40009fe4453 */
[----:B------:R-:W-:Y:S02]  /*4680*/  IADD3 R84, P3, P2, R87, UR12, R82 ;  /* 0x0000000c57547c10 */ /* 0x000fe4000fa7e052 */
[----:B------:R-:W-:Y:S01]  /*4690*/  IADD3.X R87, PT, PT, R140, UR13, R83, P4, P5 ;  /* 0x0000000d8c577c10 */ /* 0x000fe2000a7ea453 */
[----:B------:R-:W-:-:S05]  /*46a0*/  IMAD.HI R140, R85, 0x2, RZ ;  /* 0x00000002558c7827 */ /* 0x000fca00078e02ff */
[----:B------:R-:W-:Y:S02]  /*46b0*/  IADD3.X R85, PT, PT, R140, UR13, R83, P3, P2 ;  /* 0x0000000d8c557c10 */ /* 0x000fe40009fe4453 */
[----:B------:R-:W-:Y:S01]  /*46c0*/  LOP3.LUT R140, R143, 0x60, RZ, 0x3c, !PT ;  /* 0x000000608f8c7812 */ /* 0x000fe200078e3cff */
[----:B------:R-:W-:Y:S04]  /*46d0*/  STS.U16 [R141+UR9+0x1200], R246 ;  /* 0x001200f68d007988 */ /* 0x000fe80008000409 */
        /* <DEDUP_REMOVED lines=11> */
[----:B------:R-:W-:Y:S01]  /*4790*/  STS.U16 [R140+UR9+0x1f00], R224 ;  /* 0x001f00e08c007988 */ /* 0x000fe20008000409 */
[----:B------:R-:W-:-:S03]  /*47a0*/  IMAD R137, R223, R134, RZ ;  /* 0x00000086df897224 */ /* 0x000fc600078e02ff */
[----:B------:R-:W-:Y:S04]  /*47b0*/  STS.U16 [R143+UR9+0x2000], R222 ;  /* 0x002000de8f007988 */ /* 0x000fe80008000409 */
[----:B------:R-:W-:Y:S04]  /*47c0*/  STS.U16 [R143+UR9+0x2400], R220 ;  /* 0x002400dc8f007988 */ /* 0x000fe80008000409 */
[----:B------:R2:W-:Y:S04]  /*47d0*/  STS.U16 [R143+UR9+0x2800], R174 ;  /* 0x002800ae8f007988 */ /* 0x0005e80008000409 */
[----:B------:R-:W-:Y:S04]  /*47e0*/  STS.U16 [R143+UR9+0x2c00], R176 ;  /* 0x002c00b08f007988 */ /* 0x000fe80008000409 */
[----:B------:R-:W-:Y:S04]  /*47f0*/  STS.U16 [R143+UR9+0x3000], R178 ;  /* 0x003000b28f007988 */ /* 0x000fe80008000409 */
[----:B------:R-:W-:Y:S04]  /*4800*/  STS.U16 [R143+UR9+0x3400], R180 ;  /* 0x003400b48f007988 */ /* 0x000fe80008000409 */
[----:B------:R-:W-:Y:S04]  /*4810*/  STS.U16 [R143+UR9+0x3800], R182 ;  /* 0x003800b68f007988 */ /* 0x000fe80008000409 */
[----:B------:R-:W-:Y:S04]  /*4820*/  STS.U16 [R143+UR9+0x3c00], R184 ;  /* 0x003c00b88f007988 */ /* 0x000fe80008000409 */
[----:B------:R3:W-:Y:S04]  /*4830*/  STS.U16 [R142+UR9+0x2100], R89 ;  /* 0x002100598e007988 */ /* 0x0007e80008000409 */
        /* <DEDUP_REMOVED lines=22> */
[----:B------:R0:W-:Y:S01]  /*49a0*/  STS.U16 [R140+UR9+0x3f00], R214 ;  /* 0x003f00d68c007988 */ /* 0x0001e20008000409 */
[C---:B------:R-:W-:Y:S01]  /*49b0*/  IMAD.SHL.U32 R248, R137.reuse, 0x2, RZ ;  /* 0x0000000289f87824 */ /* 0x040fe200078e00ff */
[----:B-1----:R1:W-:Y:S06]  /*49c0*/  MEMBAR.ALL.CTA ;  /* 0x0000000000007992 */ /* 0x0023ec0000008000 */
[----:B-1----:R-:W1:Y:S01]  /*49d0*/  FENCE.VIEW.ASYNC.S ;  /* 0x00000000000073c6 */ /* 0x002e620000000000 */
[----:B--2---:R-:W-:Y:S01]  /*49e0*/  SHF.R.S32.HI R174, RZ, 0x1f, R173 ;  /* 0x0000001fffae7819 */ /* 0x004fe200000114ad */
[----:B------:R-:W-:Y:S01]  /*49f0*/  UIADD3 UR7, UPT, UPT, UR9, 0x6000, URZ ;  /* 0x0000600009077890 */ /* 0x000fe2000fffe0ff */
[----:B------:R-:W-:Y:S01]  /*4a00*/  IADD3 R108, P2, PT, R108, UR12, RZ ;  /* 0x0000000c6c6c7c10 */ /* 0x000fe2000ff5e0ff */
[----:B------:R-:W-:Y:S01]  /*4a10*/  UIADD3 UR6, UPT, UPT, UR9, 0x4000, URZ ;  /* 0x0000400009067890 */ /* 0x000fe2000fffe0ff */
[----:B------:R-:W-:Y:S01]  /*4a20*/  IADD3 R82, P4, P5, R248, UR12, R82 ;  /* 0x0000000cf8527c10 */ /* 0x000fe2000fd9e052 */
[----:B------:R-:W-:Y:S01]  /*4a30*/  IMAD.HI R248, R137, 0x2, RZ ;  /* 0x0000000289f87827 */ /* 0x000fe200078e02ff */
[----:B------:R-:W-:-:S02]  /*4a40*/  LEA.HI R174, R174, R173, RZ, 0x6 ;  /* 0x000000adaeae7211 */ /* 0x000fc400078f30ff */
[----:B------:R-:W-:Y:S01]  /*4a50*/  IADD3 R136, P6, PT, R136, UR12, RZ ;  /* 0x0000000c88887c10 */ /* 0x000fe2000ffde0ff */
[----:B------:R-:W-:Y:S01]  /*4a60*/  USHF.R.U32.HI UR7, URZ, 0x4, UR7 ;  /* 0x00000004ff077899 */ /* 0x000fe20008011607 */
[----:B------:R-:W-:Y:S01]  /*4a70*/  IADD3.X R109, PT, PT, R109, UR13, RZ, P2, !PT ;  /* 0x0000000d6d6d7c10 */ /* 0x000fe200097fe4ff */
[----:B------:R-:W-:Y:S01]  /*4a80*/  USHF.R.U32.HI UR6, URZ, 0x4, UR6 ;  /* 0x00000004ff067899 */ /* 0x000fe20008011606 */
[----:B------:R-:W-:Y:S02]  /*4a90*/  ISETP.LT.OR P2, PT, R173, 0x40, P0 ;  /* 0x00000040ad00780c */ /* 0x000fe40000741670 */
[----:B---3--:R-:W-:Y:S02]  /*4aa0*/  SHF.R.S32.HI R89, RZ, 0x6, R174 ;  /* 0x00000006ff597819 */ /* 0x008fe400000114ae */
[----:B------:R-:W-:Y:S02]  /*4ab0*/  IADD3.X R83, PT, PT, R248, UR13, R83, P4, P5 ;  /* 0x0000000df8537c10 */ /* 0x000fe4000a7ea453 */
[----:B------:R-:W-:Y:S01]  /*4ac0*/  IADD3.X R137, PT, PT, R112, UR13, RZ, P6, !PT ;  /* 0x0000000d70897c10 */ /* 0x000fe2000b7fe4ff */
[----:B------:R-:W-:Y:S01]  /*4ad0*/  USGXT.U32 UR14, UR6, 0xe ;  /* 0x0000000e060e789a */ /* 0x000fe20008000000 */
[----:B------:R-:W-:-:S02]  /*4ae0*/  IADD3 R92, P5, PT, R92, UR12, RZ ;  /* 0x0000000c5c5c7c10 */ /* 0x000fc4000ffbe0ff */
[----:B------:R-:W-:Y:S02]  /*4af0*/  IADD3 R100, P4, PT, R100, UR12, RZ ;  /* 0x0000000c64647c10 */ /* 0x000fe4000ff9e0ff */
[----:B------:R-:W-:Y:S02]  /*4b00*/  IADD3 R104, P3, PT, R104, UR12, RZ ;  /* 0x0000000c68687c10 */ /* 0x000fe4000ff7e0ff */
[----:B------:R-:W-:Y:S01]  /*4b10*/  IADD3 R112, P6, PT, R216, UR12, RZ ;  /* 0x0000000cd8707c10 */ /* 0x000fe2000ffde0ff */
[----:B------:R-:W-:Y:S01]  /*4b20*/  USGXT.U32 UR12, UR7, 0xe ;  /* 0x0000000e070c789a */ /* 0x000fe20008000000 */
[----:B------:R-:W-:Y:S01]  /*4b30*/  VIMNMX R89, PT, PT, R89, 0x1, !PT ;  /* 0x0000000159597848 */ /* 0x000fe20007fe0100 */
[----:B------:R-:W-:Y:S01]  /*4b40*/  UIADD3 UR22, UP1, UPT, UR14, 0x80, URZ ;  /* 0x000000800e167890 */ /* 0x000fe2000ff3e0ff */
[----:B----4-:R-:W-:Y:S01]  /*4b50*/  IMAD.SHL.U32 R237, R134, 0x40, RZ ;  /* 0x0000004086ed7824 */ /* 0x010fe200078e00ff */
[----:B------:R-:W-:Y:S01]  /*4b60*/  UIADD3 UR24, UP2, UPT, UR12, 0x2, URZ ;  /* 0x000000020c187890 */ /* 0x000fe2000ff5e0ff */
[----:B0-----:R-:W-:Y:S01]  /*4b70*/  UMOV UR4, URZ ;  /* 0x000000ff00047c82 */ /* 0x001fe20008000000 */
[----:B------:R-:W-:Y:S01]  /*4b80*/  UMOV UR5, URZ ;  /* 0x000000ff00057c82 */ /* 0x000fe20008000000 */
[----:B------:R-:W-:Y:S01]  /*4b90*/  VIADD R134, R89, 0xffffffff ;  /* 0xffffffff59867836 */ /* 0x000fe20000000000 */
[----:B------:R-:W-:Y:S01]  /*4ba0*/  IADD3.X R93, PT, PT, R93, UR13, RZ, P5, !PT ;  /* 0x0000000d5d5d7c10 */ /* 0x000fe2000affe4ff */
[----:B------:R-:W-:Y:S01]  /*4bb0*/  UIADD3.X UR25, UPT, UPT, UR5, 0x40004040, URZ, UP2, !UPT ;  /* 0x4000404005197890 */ /* 0x000fe200097fe4ff */
[----:B------:R-:W-:Y:S01]  /*4bc0*/  IADD3.X R101, PT, PT, R101, UR13, RZ, P4, !PT ;  /* 0x0000000d65657c10 */ /* 0x000fe2000a7fe4ff */
[----:B------:R-:W-:Y:S01]  /*4bd0*/  UIADD3.X UR23, UPT, UPT, UR4, 0x40004040, URZ, UP1, !UPT ;  /* 0x4000404004177890 */ /* 0x000fe20008ffe4ff */
[----:B------:R-:W-:Y:S01]  /*4be0*/  IADD3.X R105, PT, PT, R105, UR13, RZ, P3, !PT ;  /* 0x0000000d69697c10 */ /* 0x000fe20009ffe4ff */
[----:B------:R-:W-:Y:S01]  /*4bf0*/  UMOV UR6, URZ ;  /* 0x000000ff00067c82 */ /* 0x000fe20008000000 */
[----:B------:R-:W-:Y:S01]  /*4c00*/  IADD3.X R113, PT, PT, R113, UR13, RZ, P6, !PT ;  /* 0x0000000d71717c10 */ /* 0x000fe2000b7fe4ff */
[----:B------:R-:W-:Y:S01]  /*4c10*/  IMAD.SHL.U32 R135, R135, 0x40, RZ ;  /* 0x0000004087877824 */ /* 0x000fe200078e00ff */
[----:B-1----:R-:W-:Y:S01]  /*4c20*/  BAR.SYNC.DEFER_BLOCKING 0x0 ;  /* 0x0000000000007b1d */ /* 0x002fe20000010000 */
[----:B------:R-:W-:-:S05]  /*4c30*/  ISETP.NE.U32.AND P3, PT, R134, RZ, PT ;  /* 0x000000ff8600720c */ /* 0x000fca0003f65070 */
[----:B------:R-:W-:Y:S08]  /*4c40*/  @P2 BRA `(.L_x_6) ;  /* 0x0000000000842947 */ /* 0x000ff00003800000 */
[----:B------:R-:W-:Y:S02]  /*4c50*/  UIADD3 UR4, UPT, UPT, UR9, 0x2000, URZ ;  /* 0x0000200009047890 */ /* 0x000fe4000fffe0ff */
[----:B------:R-:W-:Y:S02]  /*4c60*/  USHF.R.U32.HI UR16, URZ, 0x4, UR9 ;  /* 0x00000004ff107899 */ /* 0x000fe40008011609 */
[----:B------:R-:W-:Y:S02]  /*4c70*/  USHF.R.U32.HI UR4, URZ, 0x4, UR4 ;  /* 0x00000004ff047899 */ /* 0x000fe40008011604 */
[----:B------:R-:W-:Y:S02]  /*4c80*/  USGXT.U32 UR16, UR16, 0xe ;  /* 0x0000000e1010789a */ /* 0x000fe40008000000 */
[----:B------:R-:W-:Y:S02]  /*4c90*/  USGXT.U32 UR18, UR4, 0xe ;  /* 0x0000000e0412789a */ /* 0x000fe40008000000 */
[----:B------:R-:W-:-:S02]  /*4ca0*/  UIADD3 UR36, UP1, UPT, UR16, 0x80, URZ ;  /* 0x0000008010247890 */ /* 0x000fc4000ff3e0ff */
[----:B------:R-:W-:Y:S01]  /*4cb0*/  UIADD3 UR34, UP2, UPT, UR18, 0x2, URZ ;  /* 0x0000000212227890 */ /* 0x000fe2000ff5e0ff */
[----:B------:R-:W-:Y:S01]  /*4cc0*/  UMOV UR4, URZ ;  /* 0x000000ff00047c82 */ /* 0x000fe20008000000 */
[----:B------:R-:W-:Y:S01]  /*4cd0*/  UMOV UR38, 0x0 ;  /* 0x0000000000267882 */ /* 0x000fe20000000000 */
[----:B------:R-:W-:Y:S02]  /*4ce0*/  UIADD3.X UR37, UPT, UPT, UR4, 0x40004040, URZ, UP1, !UPT ;  /* 0x4000404004257890 */ /* 0x000fe40008ffe4ff */
[----:B------:R-:W-:Y:S02]  /*4cf0*/  UIADD3.X UR35, UPT, UPT, UR4, 0x40004040, URZ, UP2, !UPT ;  /* 0x4000404004237890 */ /* 0x000fe400097fe4ff */
[----:B------:R-:W-:Y:S02]  /*4d00*/  UIADD3.64 UR26, UPT, UPT, UR36, 0x80, URZ ;  /* 0x00000080241a7897 */ /* 0x000fe4000fffe0ff */
[----:B------:R-:W-:Y:S02]  /*4d10*/  UIADD3.64 UR28, UPT, UPT, UR34, 0x2, URZ ;  /* 0x00000002221c7897 */ /* 0x000fe4000fffe0ff */
[----:B------:R-:W-:-:S02]  /*4d20*/  UIADD3.64 UR30, UPT, UPT, UR36, 0x100, URZ ;  /* 0x00000100241e7897 */ /* 0x000fc4000fffe0ff */
[----:B------:R-:W-:Y:S01]  /*4d30*/  UIADD3.64 UR32, UPT, UPT, UR34, 0x4, URZ ;  /* 0x0000000422207897 */ /* 0x000fe2000fffe0ff */
[----:B------:R-:W-:Y:S01]  /*4d40*/  UMOV UR39, 0x4108490 ;  /* 0x0410849000277882 */ /* 0x000fe20000000000 */
[----:B------:R-:W-:Y:S01]  /*4d50*/  UMOV UR17, 0x40004040 ;  /* 0x4000404000117882 */ /* 0x000fe20000000000 */
[----:B------:R-:W-:Y:S01]  /*4d60*/  UMOV UR19, 0x40004040 ;  /* 0x4000404000137882 */ /* 0x000fe20000000000 */
[----:B------:R-:W-:Y:S01]  /*4d70*/  UMOV UR40, 0x0 ;  /* 0x0000000000287882 */ /* 0x000fe20000000000 */
[----:B------:R-:W-:Y:S01]  /*4d80*/  UMOV UR41, 0x4108490 ;  /* 0x0410849000297882 */ /* 0x000fe20000000000 */
[----:B------:R-:W-:Y:S01]  /*4d90*/  UMOV UR42, 0x0 ;  /* 0x00000000002a7882 */ /* 0x000fe20000000000 */
[----:B------:R-:W-:Y:S01]  /*4da0*/  UMOV UR43, 0x4108490 ;  /* 0x04108490002b7882 */ /* 0x000fe20000000000 */
[----:B------:R-:W-:Y:S01]  /*4db0*/  UMOV UR4, UR11 ;  /* 0x0000000b00047c82 */ /* 0x000fe20008000000 */
[----:B------:R-:W-:Y:S01]  /*4dc0*/  UMOV UR5, URZ ;  /* 0x000000ff00057c82 */ /* 0x000fe20008000000 */
[----:B------:R0:W-:Y:S01]  /*4dd0*/  UTCHMMA gdesc[UR16], gdesc[UR18], tmem[UR8], tmem[UR38], idesc[UR39], !UPT ;  /* 0x00ff2612100075ea */ /* 0x0001e2000f800008 */
[----:B------:R-:W-:Y:S01]  /*4de0*/  UMOV UR44, 0x0 ;  /* 0x00000000002c7882 */ /* 0x000fe20000000000 */
[----:B------:R-:W-:Y:S01]  /*4df0*/  UMOV UR45, 0x4108490 ;  /* 0x04108490002d7882 */ /* 0x000fe20000000000 */
[----:B------:R0:W-:Y:S01]  /*4e00*/  UTCHMMA gdesc[UR36], gdesc[UR34], tmem[UR8], tmem[UR40], idesc[UR41], UPT ;  /* 0x00ff2822240075ea */ /* 0x0001e2000b800008 */
[----:B------:R-:W-:Y:S01]  /*4e10*/  UMOV UR4, UR4 ;  /* 0x0000000400047c82 */ /* 0x000fe20008000000 */
[----:B------:R0:W-:Y:S01]  /*4e20*/  UTCHMMA gdesc[UR26], gdesc[UR28], tmem[UR8], tmem[UR42], idesc[UR43], UPT ;  /* 0x00ff2a1c1a0075ea */ /* 0x0001e2000b800008 */
[----:B------:R0:W-:Y:S01]  /*4e30*/  UTCHMMA gdesc[UR30], gdesc[UR32], tmem[UR8], tmem[UR44], idesc[UR45], UPT ;  /* 0x00ff2c201e0075ea */ /* 0x0001e2000b800008 */
[----:B------:R0:W-:Y:S01]  /*4e40*/  UTCBAR [UR4], URZ ;  /* 0x000000ff040073e9 */ /* 0x0001e200080000ff */
[----:B------:R-:W-:Y:S01]  /*4e50*/  NOP ;  /* 0x0000000000007918 */ /* 0x000fe20000000000 */
.L_x_6:
[----:B------:R-:W-:Y:S05]  /*4e60*/  @!P3 BRA `(.L_x_7) ;  /* 0x000000140050b947 */ /* 0x000fea0003800000 */
[----:B------:R-:W-:Y:S01]  /*4e70*/  VIADD R88, R88, 0xffffffc0 ;  /* 0xffffffc058587836 */ /* 0x000fe20000000000 */
[----:B0-----:R-:W-:Y:S01]  /*4e80*/  UIADD3.64 UR18, UPT, UPT, UR22, 0x80, URZ ;  /* 0x0000008016127897 */ /* 0x001fe2000fffe0ff */
[----:B------:R-:W-:Y:S01]  /*4e90*/  IMAD.MOV.U32 R89, RZ, RZ, R137 ;  /* 0x000000ffff597224 */ /* 0x000fe200078e0089 */
[----:B------:R-:W-:Y:S02]  /*4ea0*/  UIADD3.64 UR26, UPT, UPT, UR24, 0x2, URZ ;  /* 0x00000002181a7897 */ /* 0x000fe4000fffe0ff */
[----:B------:R-:W-:Y:S01]  /*4eb0*/  R2UR UR32, R88 ;  /* 0x00000000582072ca */ /* 0x000fe200000e0000 */
[----:B------:R-:W-:Y:S01]  /*4ec0*/  IMAD.MOV.U32 R88, RZ, RZ, R136 ;  /* 0x000000ffff587224 */ /* 0x000fe200078e0088 */
[----:B------:R-:W-:Y:S02]  /*4ed0*/  UIADD3.64 UR28, UPT, UPT, UR22, 0x100, URZ ;  /* 0x00000100161c7897 */ /* 0x000fe4000fffe0ff */
[----:B------:R-:W-:Y:S01]  /*4ee0*/  UIADD3.64 UR30, UPT, UPT, UR24, 0x4, URZ ;  /* 0x00000004181e7897 */ /* 0x000fe2000fffe0ff */
[----:B------:R-:W-:Y:S01]  /*4ef0*/  UMOV UR5, 0x1 ;  /* 0x0000000100057882 */ /* 0x000fe20000000000 */
[----:B------:R-:W-:-:S10]  /*4f00*/  UMOV UR4, URZ ;  /* 0x000000ff00047c82 */ /* 0x000fd40008000000 */
.L_x_10:
[----:B------:R-:W-:Y:S01]  /*4f10*/  USHF.L.U32 UR6, UR6, 0x1f, URZ ;  /* 0x0000001f06067899 */ /* 0x000fe200080006ff */
[----:B------:R-:W-:-:S04]  /*4f20*/  IMAD.WIDE R84, R237, 0x2, R84 ;  /* 0x00000002ed547825 */ /* 0x000fc800078e0254 */
[----:B------:R-:W-:-:S04]  /*4f30*/  IMAD.WIDE R86, R237, 0x2, R86 ;  /* 0x00000002ed567825 */ /* 0x000fc800078e0256 */
[----:B0-----:R-:W-:-:S04]  /*4f40*/  IMAD.U32 R136, RZ, RZ, UR6 ;  /* 0x00000006ff887e24 */ /* 0x001fc8000f8e00ff */
[----:B------:R-:W0:Y:S02]  /*4f50*/  SYNCS.PHASECHK.TRANS64.TRYWAIT P2, [UR11], R136 ;  /* 0x00000088ff0075a7 */ /* 0x000e24000804110b */
[----:B0-----:R-:W-:Y:S05]  /*4f60*/  @!P2 BRA `(.L_x_8) ;  /* 0x000000240060a947 */ /* 0x001fea0003800000 */
.L_x_16:
[----:B------:R-:W-:Y:S01]  /*4f70*/  ISETP.GE.AND P4, PT, R139, UR32, PT ;  /* 0x000000208b007c0c */ /* 0x000fe2000bf86270 */
[----:B------:R-:W-:Y:S01]  /*4f80*/  IMAD.WIDE R2, R237, 0x2, R2 ;  /* 0x00000002ed027825 */ /* 0x000fe200078e0202 */
[----:B------:R-:W-:Y:S02]  /*4f90*/  ISETP.GE.AND P5, PT, R175, UR32, PT ;  /* 0x00000020af007c0c */ /* 0x000fe4000bfa6270 */
[----:B------:R-:W-:Y:S01]  /*4fa0*/  ISETP.GE.AND P6, PT, R231, UR32, PT ;  /* 0x00000020e7007c0c */ /* 0x000fe2000bfc6270 */
[C---:B------:R-:W-:Y:S01]  /*4fb0*/  IMAD.WIDE R88, R237.reuse, 0x2, R88 ;  /* 0x00000002ed587825 */ /* 0x040fe200078e0258 */
[----:B------:R-:W-:Y:S02]  /*4fc0*/  PRMT R184, RZ, 0x7610, R184 ;  /* 0x00007610ffb87816 */ /* 0x000fe400000000b8 */
[----:B------:R-:W-:Y:S01]  /*4fd0*/  PRMT R190, RZ, 0x7610, R190 ;  /* 0x00007610ffbe7816 */ /* 0x000fe200000000be */
[----:B------:R-:W-:Y:S01]  /*4fe0*/  IMAD.WIDE R4, R237, 0x2, R4 ;  /* 0x00000002ed047825 */ /* 0x000fe200078e0204 */
[----:B------:R-:W-:-:S02]  /*4ff0*/  PRMT R186, RZ, 0x7610, R186 ;  /* 0x00007610ffba7816 */ /* 0x000fc400000000ba */
[----:B------:R-:W-:Y:S01]  /*5000*/  ISETP.GE.AND P3, PT, R177, UR32, PT ;  /* 0x00000020b1007c0c */ /* 0x000fe2000bf66270 */
[----:B------:R-:W2:Y:S01]  /*5010*/  @!P4 LDG.E.U16 R184, desc[UR20][R2.64] ;  /* 0x0000001402b8c981 */ /* 0x000ea2000c1e1500 */
[----:B------:R-:W-:Y:S01]  /*5020*/  ISETP.GE.AND P2, PT, R179, UR32, PT ;  /* 0x00000020b3007c0c */ /* 0x000fe2000bf46270 */
[----:B------:R-:W-:Y:S01]  /*5030*/  IMAD.WIDE R92, R237, 0x2, R92 ;  /* 0x00000002ed5c7825 */ /* 0x000fe200078e025c */
[----:B------:R-:W-:Y:S01]  /*5040*/  ISETP.GE.AND P4, PT, R193, UR32, PT ;  /* 0x00000020c1007c0c */ /* 0x000fe2000bf86270 */
[----:B------:R-:W3:Y:S01]  /*5050*/  @!P5 LDG.E.U16 R190, desc[UR20][R88.64] ;  /* 0x0000001458bed981 */ /* 0x000ee2000c1e1500 */
[----:B------:R-:W-:Y:S01]  /*5060*/  ISETP.GE.AND P5, PT, R185, UR32, PT ;  /* 0x00000020b9007c0c */ /* 0x000fe2000bfa6270 */
[----:B------:R-:W-:Y:S02]  /*5070*/  IMAD.WIDE R108, R237, 0x2, R108 ;  /* 0x00000002ed6c7825 */ /* 0x000fe400078e026c */
[----:B------:R-:W4:Y:S01]  /*5080*/  @!P6 LDG.E.U16 R186, desc[UR20][R4.64] ;  /* 0x0000001404bae981 */ /* 0x000f22000c1e1500 */
[----:B------:R-:W-:Y:S01]  /*5090*/  ISETP.GE.AND P6, PT, R181, UR32, PT ;  /* 0x00000020b5007c0c */ /* 0x000fe2000bfc6270 */
[----:B------:R-:W-:Y:S01]  /*50a0*/  IMAD.WIDE R104, R237, 0x2, R104 ;  /* 0x00000002ed687825 */ /* 0x000fe200078e0268 */
[----:B------:R-:W-:-:S02]  /*50b0*/  PRMT R192, RZ, 0x7610, R192 ;  /* 0x00007610ffc07816 */ /* 0x000fc400000000c0 */
[----:B------:R-:W-:Y:S01]  /*50c0*/  PRMT R196, RZ, 0x7610, R196 ;  /* 0x00007610ffc47816 */ /* 0x000fe200000000c4 */
[C---:B------:R-:W-:Y:S01]  /*50d0*/  IMAD.WIDE R124, R237.reuse, 0x2, R124 ;  /* 0x00000002ed7c7825 */ /* 0x040fe200078e027c */
[----:B------:R-:W-:Y:S02]  /*50e0*/  PRMT R198, RZ, 0x7610, R198 ;  /* 0x00007610ffc67816 */ /* 0x000fe400000000c6 */
[----:B------:R-:W-:Y:S01]  /*50f0*/  PRMT R202, RZ, 0x7610, R202 ;  /* 0x00007610ffca7816 */ /* 0x000fe200000000ca */
[----:B------:R-:W-:Y:S01]  /*5100*/  IMAD.WIDE R120, R237, 0x2, R120 ;  /* 0x00000002ed787825 */ /* 0x000fe200078e0278 */
[----:B------:R-:W-:Y:S01]  /*5110*/  PRMT R200, RZ, 0x7610, R200 ;  /* 0x00007610ffc87816 */ /* 0x000fe200000000c8 */
[----:B------:R-:W5:Y:S01]  /*5120*/  @!P3 LDG.E.U16 R192, desc[UR20][R92.64] ;  /* 0x000000145cc0b981 */ /* 0x000f62000c1e1500 */
[----:B------:R-:W-:Y:S01]  /*5130*/  ISETP.GE.AND P3, PT, R183, UR32, PT ;  /* 0x00000020b7007c0c */ /* 0x000fe2000bf66270 */
[----:B------:R-:W-:Y:S02]  /*5140*/  IMAD.WIDE R132, R237, 0x2, R132 ;  /* 0x00000002ed847825 */ /* 0x000fe400078e0284 */
[----:B------:R-:W4:Y:S01]  /*5150*/  @!P2 LDG.E.U16 R196, desc[UR20][R104.64] ;  /* 0x0000001468c4a981 */ /* 0x000f22000c1e1500 */
[----:B------:R-:W-:Y:S01]  /*5160*/  ISETP.GE.AND P2, PT, R195, UR32, PT ;  /* 0x00000020c3007c0c */ /* 0x000fe2000bf46270 */
[----:B------:R-:W-:-:S02]  /*5170*/  IMAD.WIDE R118, R237, 0x2, R118 ;  /* 0x00000002ed767825 */ /* 0x000fc400078e0276 */
[----:B------:R-:W5:Y:S01]  /*5180*/  @!P4 LDG.E.U16 R198, desc[UR20][R108.64] ;  /* 0x000000146cc6c981 */ /* 0x000f62000c1e1500 */
[----:B------:R-:W-:Y:S01]  /*5190*/  ISETP.GE.AND P4, PT, R187, UR32, PT ;  /* 0x00000020bb007c0c */ /* 0x000fe2000bf86270 */
[----:B------:R-:W-:Y:S02]  /*51a0*/  IMAD.WIDE R130, R237, 0x2, R130 ;  /* 0x00000002ed827825 */ /* 0x000fe400078e0282 */
[----:B------:R-:W5:Y:S01]  /*51b0*/  @!P5 LDG.E.U16 R202, desc[UR20][R124.64] ;  /* 0x000000147ccad981 */ /* 0x000f62000c1e1500 */
[----:B------:R-:W-:Y:S01]  /*51c0*/  ISETP.GE.AND P5, PT, R189, UR32, PT ;  /* 0x00000020bd007c0c */ /* 0x000fe2000bfa6270 */
[----:B------:R-:W-:Y:S02]  /*51d0*/  IMAD.WIDE R106, R237, 0x2, R106 ;  /* 0x00000002ed6a7825 */ /* 0x000fe400078e026a */
[----:B------:R-:W5:Y:S01]  /*51e0*/  @!P6 LDG.E.U16 R200, desc[UR20][R120.64] ;  /* 0x0000001478c8e981 */ /* 0x000f62000c1e1500 */
[----:B------:R-:W-:Y:S01]  /*51f0*/  ISETP.GE.AND P6, PT, R197, UR32, PT ;  /* 0x00000020c5007c0c */ /* 0x000fe2000bfc6270 */
[----:B------:R-:W-:Y:S01]  /*5200*/  IMAD.WIDE R114, R237, 0x2, R114 ;  /* 0x00000002ed727825 */ /* 0x000fe200078e0272 */
[----:B------:R-:W-:-:S02]  /*5210*/  PRMT R204, RZ, 0x7610, R204 ;  /* 0x00007610ffcc7816 */ /* 0x000fc400000000cc */
[----:B------:R-:W-:Y:S02]  /*5220*/  PRMT R206, RZ, 0x7610, R206 ;  /* 0x00007610ffce7816 */ /* 0x000fe400000000ce */
[----:B------:R-:W-:Y:S02]  /*5230*/  PRMT R208, RZ, 0x7610, R208 ;  /* 0x00007610ffd07816 */ /* 0x000fe400000000d0 */
[----:B------:R-:W-:Y:S01]  /*5240*/  PRMT R212, RZ, 0x7610, R212 ;  /* 0x00007610ffd47816 */ /* 0x000fe200000000d4 */
[----:B------:R-:W5:Y:S01]  /*5250*/  @!P3 LDG.E.U16 R204, desc[UR20][R132.64] ;  /* 0x0000001484ccb981 */ /* 0x000f62000c1e1500 */
[----:B------:R-:W-:Y:S02]  /*5260*/  PRMT R210, RZ, 0x7610, R210 ;  /* 0x00007610ffd27816 */ /* 0x000fe400000000d2 */
[----:B------:R-:W-:Y:S01]  /*5270*/  ISETP.GE.AND P3, PT, R191, UR32, PT ;  /* 0x00000020bf007c0c */ /* 0x000fe2000bf66270 */
[----:B------:R-:W5:Y:S01]  /*5280*/  @!P2 LDG.E.U16 R206, desc[UR20][R130.64] ;  /* 0x0000001482cea981 */ /* 0x000f62000c1e1500 */
[----:B------:R-:W-:-:S03]  /*5290*/  ISETP.GE.AND P2, PT, R199, UR32, PT ;  /* 0x00000020c7007c0c */ /* 0x000fc6000bf46270 */
[----:B------:R-:W5:Y:S01]  /*52a0*/  @!P4 LDG.E.U16 R208, desc[UR20][R118.64] ;  /* 0x0000001476d0c981 */ /* 0x000f62000c1e1500 */
[----:B------:R-:W-:-:S03]  /*52b0*/  ISETP.GE.AND P4, PT, R201, UR32, PT ;  /* 0x00000020c9007c0c */ /* 0x000fc6000bf86270 */
[----:B------:R-:W5:Y:S01]  /*52c0*/  @!P5 LDG.E.U16 R212, desc[UR20][R106.64] ;  /* 0x000000146ad4d981 */ /* 0x000f62000c1e1500 */
[----:B------:R-:W-:-:S03]  /*52d0*/  ISETP.GE.AND P5, PT, R203, UR32, PT ;  /* 0x00000020cb007c0c */ /* 0x000fc6000bfa6270 */
[----:B------:R-:W5:Y:S01]  /*52e0*/  @!P6 LDG.E.U16 R210, desc[UR20][R114.64] ;  /* 0x0000001472d2e981 */ /* 0x000f62000c1e1500 */
[----:B------:R-:W-:Y:S02]  /*52f0*/  ISETP.GE.AND P6, PT, R233, UR32, PT ;  /* 0x00000020e9007c0c */ /* 0x000fe4000bfc6270 */
[----:B------:R-:W-:Y:S01]  /*5300*/  PRMT R216, RZ, 0x7610, R216 ;  /* 0x00007610ffd87816 */ /* 0x000fe200000000d8 */
[C---:B------:R-:W-:Y:S01]  /*5310*/  IMAD.WIDE R102, R237.reuse, 0x2, R102 ;  /* 0x00000002ed667825 */ /* 0x040fe200078e0266 */
[----:B------:R-:W-:Y:S02]  /*5320*/  PRMT R214, RZ, 0x7610, R214 ;  /* 0x00007610ffd67816 */ /* 0x000fe400000000d6 */
[----:B------:R-:W-:Y:S01]  /*5330*/  PRMT R218, RZ, 0x7610, R218 ;  /* 0x00007610ffda7816 */ /* 0x000fe200000000da */
[C---:B------:R-:W-:Y:S01]  /*5340*/  IMAD.WIDE R100, R237.reuse, 0x2, R100 ;  /* 0x00000002ed647825 */ /* 0x040fe200078e0264 */
[----:B------:R-:W-:Y:S01]  /*5350*/  PRMT R194, RZ, 0x7610, R194 ;  /* 0x00007610ffc27816 */ /* 0x000fe200000000c2 */
[----:B------:R-:W5:Y:S01]  /*5360*/  @!P3 LDG.E.U16 R216, desc[UR20][R86.64] ;  /* 0x0000001456d8b981 */ /* 0x000f62000c1e1500 */
[----:B------:R-:W-:Y:S01]  /*5370*/  PRMT R188, RZ, 0x7610, R188 ;  /* 0x00007610ffbc7816 */ /* 0x000fe200000000bc */
[----:B------:R-:W-:-:S02]  /*5380*/  IMAD.WIDE R6, R237, 0x2, R6 ;  /* 0x00000002ed067825 */ /* 0x000fc400078e0206 */
[----:B------:R-:W5:Y:S04]  /*5390*/  @!P2 LDG.E.U16 R214, desc[UR20][R102.64] ;  /* 0x0000001466d6a981 */ /* 0x000f68000c1e1500 */
[----:B------:R-:W5:Y:S04]  /*53a0*/  @!P4 LDG.E.U16 R218, desc[UR20][R84.64] ;  /* 0x0000001454dac981 */ /* 0x000f68000c1e1500 */
[----:B------:R-:W5:Y:S04]  /*53b0*/  @!P5 LDG.E.U16 R194, desc[UR20][R100.64] ;  /* 0x0000001464c2d981 */ /* 0x000f68000c1e1500 */
[----:B------:R-:W5:Y:S01]  /*53c0*/  @!P6 LDG.E.U16 R188, desc[UR20][R6.64] ;  /* 0x0000001406bce981 */ /* 0x000f62000c1e1500 */
[----:B------:R-:W-:Y:S01]  /*53d0*/  ISETP.GE.AND P4, PT, R235, UR32, PT ;  /* 0x00000020eb007c0c */ /* 0x000fe2000bf86270 */
[----:B------:R-:W-:Y:S01]  /*53e0*/  IMAD.WIDE R8, R237, 0x2, R8 ;  /* 0x00000002ed087825 */ /* 0x000fe200078e0208 */
[----:B------:R-:W-:-:S02]  /*53f0*/  PRMT R137, RZ, 0x7610, R137 ;  /* 0x00007610ff897816 */ /* 0x000fc40000000089 */
[----:B------:R-:W-:Y:S02]  /*5400*/  ISETP.GE.AND P3, PT, R205, UR32, PT ;  /* 0x00000020cd007c0c */ /* 0x000fe4000bf66270 */
[----:B------:R-:W-:Y:S02]  /*5410*/  ISETP.GE.AND P2, PT, R225, UR32, PT ;  /* 0x00000020e1007c0c */ /* 0x000fe4000bf46270 */
[----:B------:R-:W-:-:S05]  /*5420*/  ISETP.GE.AND P5, PT, R207, UR32, PT ;  /* 0x00000020cf007c0c */ /* 0x000fca000bfa6270 */
[----:B------:R-:W5:Y:S01]  /*5430*/  @!P4 LDG.E.U16 R137, desc[UR20][R8.64] ;  /* 0x000000140889c981 */ /* 0x000f62000c1e1500 */
[----:B------:R-:W-:Y:S01]  /*5440*/  ISETP.GE.AND P4, PT, R217, UR32, PT ;  /* 0x00000020d9007c0c */ /* 0x000fe2000bf86270 */
[C---:B------:R-:W-:Y:S01]  /*5450*/  IMAD.WIDE R12, R237.reuse, 0x2, R12 ;  /* 0x00000002ed0c7825 */ /* 0x040fe200078e020c */
[----:B------:R-:W-:Y:S02]  /*5460*/  PRMT R136, RZ, 0x7610, R136 ;  /* 0x00007610ff887816 */ /* 0x000fe40000000088 */
[----:B------:R-:W-:Y:S01]  /*5470*/  PRMT R241, RZ, 0x7610, R241 ;  /* 0x00007610fff17816 */ /* 0x000fe200000000f1 */
[C---:B------:R-:W-:Y:S01]  /*5480*/  IMAD.WIDE R112, R237.reuse, 0x2, R112 ;  /* 0x00000002ed707825 */ /* 0x040fe200078e0270 */
[----:B------:R-:W-:Y:S02]  /*5490*/  PRMT R174, RZ, 0x7610, R174 ;  /* 0x00007610ffae7816 */ /* 0x000fe400000000ae */
[----:B------:R-:W-:Y:S01]  /*54a0*/  PRMT R243, RZ, 0x7610, R243 ;  /* 0x00007610fff37816 */ /* 0x000fe200000000f3 */
[C---:B------:R-:W-:Y:S01]  /*54b0*/  IMAD.WIDE R128, R237.reuse, 0x2, R128 ;  /* 0x00000002ed807825 */ /* 0x040fe200078e0280 */
[----:B------:R-:W5:Y:S03]  /*54c0*/  @!P3 LDG.E.U16 R136, desc[UR20][R112.64] ;  /* 0x000000147088b981 */ /* 0x000f66000c1e1500 */
[----:B------:R-:W-:Y:S01]  /*54d0*/  IMAD.WIDE R116, R237, 0x2, R116 ;  /* 0x00000002ed747825 */ /* 0x000fe200078e0274 */
[----:B------:R-:W5:Y:S01]  /*54e0*/  @!P5 LDG.E.U16 R174, desc[UR20][R128.64] ;  /* 0x0000001480aed981 */ /* 0x000f62000c1e1500 */
[----:B------:R-:W-:-:S02]  /*54f0*/  ISETP.GE.AND P3, PT, R209, UR32, PT ;  /* 0x00000020d1007c0c */ /* 0x000fc4000bf66270 */
[----:B------:R-:W-:Y:S01]  /*5500*/  ISETP.GE.AND P5, PT, R211, UR32, PT ;  /* 0x00000020d3007c0c */ /* 0x000fe2000bfa6270 */
[----:B------:R-:W5:Y:S01]  /*5510*/  @!P2 LDG.E.U16 R241, desc[UR20][R116.64] ;  /* 0x0000001474f1a981 */ /* 0x000f62000c1e1500 */
[----:B------:R-:W-:-:S03]  /*5520*/  ISETP.GE.AND P2, PT, R227, UR32, PT ;  /* 0x00000020e3007c0c */ /* 0x000fc6000bf46270 */
        /* <DEDUP_REMOVED lines=15> */
[----:B------:R-:W-:Y:S02]  /*5620*/  ISETP.GE.AND P2, PT, R229, UR32, PT ;  /* 0x00000020e5007c0c */ /* 0x000fe4000bf46270 */
[----:B------:R-:W-:Y:S01]  /*5630*/  ISETP.GE.AND P5, PT, R223, UR32, PT ;  /* 0x00000020df007c0c */ /* 0x000fe2000bfa6270 */
[----:B------:R-:W5:Y:S01]  /*5640*/  @!P4 LDG.E.U16 R247, desc[UR20][R14.64] ;  /* 0x000000140ef7c981 */ /* 0x000f62000c1e1500 */
[----:B------:R-:W-:Y:S01]  /*5650*/  ISETP.GE.AND P4, PT, R221, UR32, PT ;  /* 0x00000020dd007c0c */ /* 0x000fe2000bf86270 */
[C---:B------:R-:W-:Y:S01]  /*5660*/  IMAD.WIDE R10, R237.reuse, 0x2, R10 ;  /* 0x00000002ed0a7825 */ /* 0x040fe200078e020a */
[----:B------:R-:W-:Y:S02]  /*5670*/  PRMT R239, RZ, 0x7610, R239 ;  /* 0x00007610ffef7816 */ /* 0x000fe400000000ef */
[----:B------:R-:W-:Y:S01]  /*5680*/  PRMT R180, RZ, 0x7610, R180 ;  /* 0x00007610ffb47816 */ /* 0x000fe200000000b4 */
[----:B------:R-:W-:Y:S01]  /*5690*/  IMAD.WIDE R16, R237, 0x2, R16 ;  /* 0x00000002ed107825 */ /* 0x000fe200078e0210 */
[----:B------:R-:W-:-:S02]  /*56a0*/  PRMT R249, RZ, 0x7610, R249 ;  /* 0x00007610fff97816 */ /* 0x000fc400000000f9 */
[----:B------:R-:W-:Y:S01]  /*56b0*/  PRMT R182, RZ, 0x7610, R182 ;  /* 0x00007610ffb67816 */ /* 0x000fe200000000b6 */
[C---:B------:R-:W-:Y:S01]  /*56c0*/  IMAD.WIDE R82, R237.reuse, 0x2, R82 ;  /* 0x00000002ed527825 */ /* 0x040fe200078e0252 */
[----:B------:R-:W-:Y:S01]  /*56d0*/  PRMT R251, RZ, 0x7610, R251 ;  /* 0x00007610fffb7816 */ /* 0x000fe200000000fb */
[----:B------:R-:W5:Y:S02]  /*56e0*/  @!P6 LDG.E.U16 R239, desc[UR20][R10.64] ;  /* 0x000000140aefe981 */ /* 0x000f64000c1e1500 */
[C---:B------:R-:W-:Y:S02]  /*56f0*/  IMAD.WIDE R90, R237.reuse, 0x2, R90 ;  /* 0x00000002ed5a7825 */ /* 0x040fe400078e025a */
[----:B------:R-:W5:Y:S02]  /*5700*/  @!P5 LDG.E.U16 R182, desc[UR20][R82.64] ;  /* 0x0000001452b6d981 */ /* 0x000f64000c1e1500 */
[----:B------:R-:W-:Y:S02]  /*5710*/  IMAD.WIDE R98, R237, 0x2, R98 ;  /* 0x00000002ed627825 */ /* 0x000fe400078e0262 */
[----:B------:R-:W5:Y:S04]  /*5720*/  @!P2 LDG.E.U16 R249, desc[UR20][R90.64] ;  /* 0x000000145af9a981 */ /* 0x000f68000c1e1500 */
[----:B------:R-:W5:Y:S04]  /*5730*/  @!P3 LDG.E.U16 R180, desc[UR20][R98.64] ;  /* 0x0000001462b4b981 */ /* 0x000f68000c1e1500 */
[----:B------:R-:W5:Y:S01]  /*5740*/  @!P4 LDG.E.U16 R251, desc[UR20][R16.64] ;  /* 0x0000001410fbc981 */ /* 0x000f62000c1e1500 */
[----:B------:R-:W-:Y:S01]  /*5750*/  BAR.SYNC.DEFER_BLOCKING 0x0 ;  /* 0x0000000000007b1d */ /* 0x000fe20000010000 */
[----:B------:R-:W-:Y:S01]  /*5760*/  ISETP.GE.AND P2, PT, R138, UR32, PT ;  /* 0x000000208a007c0c */ /* 0x000fe2000bf46270 */
[----:B------:R-:W-:Y:S01]  /*5770*/  IMAD.WIDE R72, R135, 0x2, R72 ;  /* 0x0000000287487825 */ /* 0x000fe200078e0248 */
[----:B------:R-:W-:-:S02]  /*5780*/  PRMT R224, RZ, 0x7610, R224 ;  /* 0x00007610ffe07816 */ /* 0x000fc400000000e0 */
[----:B------:R-:W-:Y:S01]  /*5790*/  PRMT R232, RZ, 0x7610, R232 ;  /* 0x00007610ffe87816 */ /* 0x000fe200000000e8 */
[C---:B------:R-:W-:Y:S01]  /*57a0*/  IMAD.WIDE R66, R135.reuse, 0x2, R66 ;  /* 0x0000000287427825 */ /* 0x040fe200078e0242 */
[----:B------:R-:W-:Y:S02]  /*57b0*/  PRMT R240, RZ, 0x7610, R240 ;  /* 0x00007610fff07816 */ /* 0x000fe400000000f0 */
[----:B------:R-:W-:Y:S01]  /*57c0*/  PRMT R226, RZ, 0x7610, R226 ;  /* 0x00007610ffe27816 */ /* 0x000fe200000000e2 */
[C---:B------:R-:W-:Y:S01]  /*57d0*/  IMAD.WIDE R58, R135.reuse, 0x2, R58 ;  /* 0x00000002873a7825 */ /* 0x040fe200078e023a */
[----:B------:R-:W-:Y:S02]  /*57e0*/  PRMT R234, RZ, 0x7610, R234 ;  /* 0x00007610ffea7816 */ /* 0x000fe400000000ea */
[----:B------:R-:W-:Y:S01]  /*57f0*/  PRMT R242, RZ, 0x7610, R242 ;  /* 0x00007610fff27816 */ /* 0x000fe200000000f2 */
[----:B------:R-:W-:Y:S01]  /*5800*/  IMAD.WIDE R50, R135, 0x2, R50 ;  /* 0x0000000287327825 */ /* 0x000fe200078e0232 */
[----:B------:R-:W-:-:S02]  /*5810*/  PRMT R220, RZ, 0x7610, R220 ;  /* 0x00007610ffdc7816 */ /* 0x000fc400000000dc */
[----:B------:R-:W-:Y:S01]  /*5820*/  PRMT R228, RZ, 0x7610, R228 ;  /* 0x00007610ffe47816 */ /* 0x000fe200000000e4 */
[C---:B------:R-:W-:Y:S01]  /*5830*/  IMAD.WIDE R42, R135.reuse, 0x2, R42 ;  /* 0x00000002872a7825 */ /* 0x040fe200078e022a */
[----:B------:R-:W-:Y:S02]  /*5840*/  PRMT R236, RZ, 0x7610, R236 ;  /* 0x00007610ffec7816 */ /* 0x000fe400000000ec */
[----:B------:R-:W-:Y:S01]  /*5850*/  PRMT R244, RZ, 0x7610, R244 ;  /* 0x00007610fff47816 */ /* 0x000fe200000000f4 */
[C---:B------:R-:W-:Y:S01]  /*5860*/  IMAD.WIDE R34, R135.reuse, 0x2, R34 ;  /* 0x0000000287227825 */ /* 0x040fe200078e0222 */
[----:B------:R-:W-:Y:S01]  /*5870*/  PRMT R222, RZ, 0x7610, R222 ;  /* 0x00007610ffde7816 */ /* 0x000fe200000000de */
[----:B------:R-:W5:Y:S02]  /*5880*/  @!P2 LDG.E.U16 R224, desc[UR20][R58.64] ;  /* 0x000000143ae0a981 */ /* 0x000f64000c1e1500 */
[C---:B------:R-:W-:Y:S01]  /*5890*/  IMAD.WIDE R26, R135.reuse, 0x2, R26 ;  /* 0x00000002871a7825 */ /* 0x040fe200078e021a */
[----:B------:R-:W-:Y:S01]  /*58a0*/  PRMT R230, RZ, 0x7610, R230 ;  /* 0x00007610ffe67816 */ /* 0x000fe200000000e6 */
[----:B------:R-:W5:Y:S02]  /*58b0*/  @!P2 LDG.E.U16 R232, desc[UR20][R66.64] ;  /* 0x0000001442e8a981 */ /* 0x000f64000c1e1500 */
[C---:B------:R-:W-:Y:S01]  /*58c0*/  IMAD.WIDE R18, R135.reuse, 0x2, R18 ;  /* 0x0000000287127825 */ /* 0x040fe200078e0212 */
[----:B------:R-:W-:Y:S01]  /*58d0*/  PRMT R238, RZ, 0x7610, R238 ;  /* 0x00007610ffee7816 */ /* 0x000fe200000000ee */
[----:B------:R-:W5:Y:S01]  /*58e0*/  @!P2 LDG.E.U16 R240, desc[UR20][R72.64] ;  /* 0x0000001448f0a981 */ /* 0x000f62000c1e1500 */
[----:B------:R-:W-:Y:S01]  /*58f0*/  PRMT R246, RZ, 0x7610, R246 ;  /* 0x00007610fff67816 */ /* 0x000fe200000000f6 */
[----:B------:R-:W-:-:S04]  /*5900*/  IMAD.WIDE R74, R135, 0x2, R74 ;  /* 0x00000002874a7825 */ /* 0x000fc800078e024a */
[C---:B------:R-:W-:Y:S01]  /*5910*/  IMAD.WIDE R68, R135.reuse, 0x2, R68 ;  /* 0x0000000287447825 */ /* 0x040fe200078e0244 */
[----:B------:R-:W5:Y:S03]  /*5920*/  @!P2 LDG.E.U16 R242, desc[UR20][R74.64] ;  /* 0x000000144af2a981 */ /* 0x000f66000c1e1500 */
[C---:B------:R-:W-:Y:S01]  /*5930*/  IMAD.WIDE R60, R135.reuse, 0x2, R60 ;  /* 0x00000002873c7825 */ /* 0x040fe200078e023c */
[----:B------:R-:W5:Y:S03]  /*5940*/  @!P2 LDG.E.U16 R234, desc[UR20][R68.64] ;  /* 0x0000001444eaa981 */ /* 0x000f66000c1e1500 */
[C---:B------:R-:W-:Y:S01]  /*5950*/  IMAD.WIDE R52, R135.reuse, 0x2, R52 ;  /* 0x0000000287347825 */ /* 0x040fe200078e0234 */
[----:B------:R-:W5:Y:S03]  /*5960*/  @!P2 LDG.E.U16 R226, desc[UR20][R60.64] ;  /* 0x000000143ce2a981 */ /* 0x000f66000c1e1500 */
[----:B------:R-:W-:-:S04]  /*5970*/  IMAD.WIDE R44, R135, 0x2, R44 ;  /* 0x00000002872c7825 */ /* 0x000fc800078e022c */
[----:B------:R-:W-:-:S04]  /*5980*/  IMAD.WIDE R36, R135, 0x2, R36 ;  /* 0x0000000287247825 */ /* 0x000fc800078e0224 */
[----:B------:R-:W-:-:S04]  /*5990*/  IMAD.WIDE R28, R135, 0x2, R28 ;  /* 0x00000002871c7825 */ /* 0x000fc800078e021c */
[----:B------:R-:W-:-:S04]  /*59a0*/  IMAD.WIDE R20, R135, 0x2, R20 ;  /* 0x0000000287147825 */ /* 0x000fc800078e0214 */
[----:B------:R-:W-:-:S04]  /*59b0*/  IMAD.WIDE R76, R135, 0x2, R76 ;  /* 0x00000002874c7825 */ /* 0x000fc800078e024c */
[C---:B------:R-:W-:Y:S01]  /*59c0*/  IMAD.WIDE R70, R135.reuse, 0x2, R70 ;  /* 0x0000000287467825 */ /* 0x040fe200078e0246 */
[----:B------:R-:W5:Y:S03]  /*59d0*/  @!P2 LDG.E.U16 R244, desc[UR20][R76.64] ;  /* 0x000000144cf4a981 */ /* 0x000f66000c1e1500 */
        /* <DEDUP_REMOVED lines=17> */
[----:B--2---:R0:W-:Y:S04]  /*5af0*/  STS.U16 [R143+UR9+0x4000], R184 ;  /* 0x004000b88f007988 */ /* 0x0041e80008000409 */
[----:B---3--:R1:W-:Y:S01]  /*5b00*/  STS.U16 [R143+UR9+0x4400], R190 ;  /* 0x004400be8f007988 */ /* 0x0083e20008000409 */
[----:B------:R-:W-:Y:S01]  /*5b10*/  IMAD.WIDE R32, R135, 0x2, R32 ;  /* 0x0000000287207825 */ /* 0x000fe200078e0220 */
[----:B0-----:R-:W-:-:S03]  /*5b20*/  PRMT R184, RZ, 0x7610, R184 ;  /* 0x00007610ffb87816 */ /* 0x001fc600000000b8 */
[----:B------:R-:W-:Y:S01]  /*5b30*/  IMAD.WIDE R24, R135, 0x2, R24 ;  /* 0x0000000287187825 */ /* 0x000fe200078e0218 */
[----:B-1----:R-:W-:-:S03]  /*5b40*/  PRMT R190, RZ, 0x7610, R190 ;  /* 0x00007610ffbe7816 */ /* 0x002fc600000000be */
[----:B------:R-:W-:Y:S01]  /*5b50*/  IMAD.WIDE R80, R135, 0x2, R80 ;  /* 0x0000000287507825 */ /* 0x000fe200078e0250 */
[----:B------:R-:W2:Y:S04]  /*5b60*/  @!P2 LDG.E.U16 R184, desc[UR20][R18.64] ;  /* 0x0000001412b8a981 */ /* 0x000ea8000c1e1500 */
[----:B------:R-:W3:Y:S04]  /*5b70*/  @!P2 LDG.E.U16 R190, desc[UR20][R24.64] ;  /* 0x0000001418bea981 */ /* 0x000ee8000c1e1500 */
[----:B----4-:R0:W-:Y:S04]  /*5b80*/  STS.U16 [R143+UR9+0x4800], R196 ;  /* 0x004800c48f007988 */ /* 0x0101e80008000409 */
[----:B------:R-:W4:Y:S04]  /*5b90*/  @!P2 LDG.E.U16 R246, desc[UR20][R80.64] ;  /* 0x0000001450f6a981 */ /* 0x000f28000c1e1500 */
[----:B-----5:R1:W-:Y:S01]  /*5ba0*/  STS.U16 [R143+UR9+0x4c00], R200 ;  /* 0x004c00c88f007988 */ /* 0x0203e20008000409 */
[----:B0-----:R-:W-:-:S06]  /*5bb0*/  PRMT R196, RZ, 0x7610, R196 ;  /* 0x00007610ffc47816 */ /* 0x001fcc00000000c4 */
[----:B------:R-:W5:Y:S04]  /*5bc0*/  @!P2 LDG.E.U16 R196, desc[UR20][R30.64] ;  /* 0x000000141ec4a981 */ /* 0x000f68000c1e1500 */
[----:B------:R0:W-:Y:S01]  /*5bd0*/  STS.U16 [R143+UR9+0x5000], R204 ;  /* 0x005000cc8f007988 */ /* 0x0001e20008000409 */
[----:B-1----:R-:W-:-:S03]  /*5be0*/  PRMT R200, RZ, 0x7610, R200 ;  /* 0x00007610ffc87816 */ /* 0x002fc600000000c8 */
[----:B------:R1:W-:Y:S04]  /*5bf0*/  STS.U16 [R143+UR9+0x5400], R208 ;  /* 0x005400d08f007988 */ /* 0x0003e80008000409 */
[----:B------:R1:W-:Y:S01]  /*5c00*/  STS.U16 [R143+UR9+0x5800], R212 ;  /* 0x005800d48f007988 */ /* 0x0003e20008000409 */
[----:B0-----:R-:W-:-:S03]  /*5c10*/  PRMT R204, RZ, 0x7610, R204 ;  /* 0x00007610ffcc7816 */ /* 0x001fc600000000cc */
[----:B------:R-:W3:Y:S01]  /*5c20*/  @!P2 LDG.E.U16 R200, desc[UR20][R34.64] ;  /* 0x0000001422c8a981 */ /* 0x000ee2000c1e1500 */
[----:B-1----:R-:W-:-:S03]  /*5c30*/  PRMT R208, RZ, 0x7610, R208 ;  /* 0x00007610ffd07816 */ /* 0x002fc600000000d0 */
[----:B------:R-:W4:Y:S01]  /*5c40*/  @!P2 LDG.E.U16 R204, desc[UR20][R38.64] ;  /* 0x0000001426cca981 */ /* 0x000f22000c1e1500 */
[----:B------:R-:W-:-:S03]  /*5c50*/  PRMT R212, RZ, 0x7610, R212 ;  /* 0x00007610ffd47816 */ /* 0x000fc600000000d4 */
[----:B------:R-:W4:Y:S04]  /*5c60*/  @!P2 LDG.E.U16 R208, desc[UR20][R42.64] ;  /* 0x000000142ad0a981 */ /* 0x000f28000c1e1500 */
[----:B------:R0:W-:Y:S04]  /*5c70*/  STS.U16 [R143+UR9+0x5c00], R216 ;  /* 0x005c00d88f007988 */ /* 0x0001e80008000409 */
[----:B------:R1:W-:Y:S04]  /*5c80*/  STS.U16 [R142+UR9+0x4100], R186 ;  /* 0x004100ba8e007988 */ /* 0x0003e80008000409 */
[----:B------:R1:W-:Y:S01]  /*5c90*/  STS.U16 [R142+UR9+0x4500], R192 ;  /* 0x004500c08e007988 */ /* 0x0003e20008000409 */
[----:B0-----:R-:W-:-:S03]  /*5ca0*/  PRMT R216, RZ, 0x7610, R216 ;  /* 0x00007610ffd87816 */ /* 0x001fc600000000d8 */
[----:B------:R-:W-:Y:S01]  /*5cb0*/  STS.U16 [R142+UR9+0x4900], R198 ;  /* 0x004900c68e007988 */ /* 0x000fe20008000409 */
[----:B-1----:R-:W-:-:S03]  /*5cc0*/  PRMT R186, RZ, 0x7610, R186 ;  /* 0x00007610ffba7816 */ /* 0x002fc600000000ba */
[----:B------:R0:W-:Y:S01]  /*5cd0*/  STS.U16 [R142+UR9+0x4d00], R202 ;  /* 0x004d00ca8e007988 */ /* 0x0001e20008000409 */
[----:B------:R-:W-:-:S03]  /*5ce0*/  PRMT R192, RZ, 0x7610, R192 ;  /* 0x00007610ffc07816 */ /* 0x000fc600000000c0 */
[----:B------:R-:W-:Y:S04]  /*5cf0*/  STS.U16 [R142+UR9+0x5100], R206 ;  /* 0x005100ce8e007988 */ /* 0x000fe80008000409 */
[----:B------:R1:W-:Y:S01]  /*5d00*/  STS.U16 [R142+UR9+0x5500], R210 ;  /* 0x005500d28e007988 */ /* 0x0003e20008000409 */
[----:B0-----:R-:W-:-:S03]  /*5d10*/  PRMT R202, RZ, 0x7610, R202 ;  /* 0x00007610ffca7816 */ /* 0x001fc600000000ca */
[----:B------:R-:W-:Y:S04]  /*5d20*/  STS.U16 [R142+UR9+0x5900], R214 ;  /* 0x005900d68e007988 */ /* 0x000fe80008000409 */
[----:B------:R0:W-:Y:S01]  /*5d30*/  STS.U16 [R142+UR9+0x5d00], R218 ;  /* 0x005d00da8e007988 */ /* 0x0001e20008000409 */
[----:B-1----:R-:W-:-:S03]  /*5d40*/  PRMT R210, RZ, 0x7610, R210 ;  /* 0x00007610ffd27816 */ /* 0x002fc600000000d2 */
[----:B------:R1:W-:Y:S01]  /*5d50*/  STS.U16 [R141+UR9+0x4600], R194 ;  /* 0x004600c28d007988 */ /* 0x0003e20008000409 */
[----:B------:R-:W-:-:S03]  /*5d60*/  PRMT R198, RZ, 0x7610, R198 ;  /* 0x00007610ffc67816 */ /* 0x000fc600000000c6 */
[----:B------:R1:W-:Y:S01]  /*5d70*/  STS.U16 [R141+UR9+0x4200], R188 ;  /* 0x004200bc8d007988 */ /* 0x0003e20008000409 */
[----:B0-----:R-:W-:Y:S02]  /*5d80*/  PRMT R218, RZ, 0x7610, R218 ;  /* 0x00007610ffda7816 */ /* 0x001fe400000000da */
[----:B------:R-:W-:Y:S01]  /*5d90*/  PRMT R206, RZ, 0x7610, R206 ;  /* 0x00007610ffce7816 */ /* 0x000fe200000000ce */
[----:B------:R-:W5:Y:S01]  /*5da0*/  @!P2 LDG.E.U16 R192, desc[UR20][R26.64] ;  /* 0x000000141ac0a981 */ /* 0x000f62000c1e1500 */
[----:B-1----:R-:W-:Y:S02]  /*5db0*/  PRMT R194, RZ, 0x7610, R194 ;  /* 0x00007610ffc27816 */ /* 0x002fe400000000c2 */
[----:B------:R-:W-:Y:S01]  /*5dc0*/  PRMT R214, RZ, 0x7610, R214 ;  /* 0x00007610ffd67816 */ /* 0x000fe200000000d6 */
[----:B------:R-:W5:Y:S01]  /*5dd0*/  @!P2 LDG.E.U16 R216, desc[UR20][R50.64] ;  /* 0x0000001432d8a981 */ /* 0x000f62000c1e1500 */
[----:B------:R-:W-:-:S03]  /*5de0*/  PRMT R188, RZ, 0x7610, R188 ;  /* 0x00007610ffbc7816 */ /* 0x000fc600000000bc */
[----:B------:R-:W5:Y:S04]  /*5df0*/  @!P2 LDG.E.U16 R186, desc[UR20][R20.64] ;  /* 0x0000001414baa981 */ /* 0x000f68000c1e1500 */
        /* <DEDUP_REMOVED lines=26> */
[----:B------:R-:W-:-:S04]  /*5fa0*/  ULEA UR11, UR5, UR9, 0x3 ;  /* 0x00000009050b7291 */ /* 0x000fc8000f8e18ff */
[----:B------:R-:W-:Y:S01]  /*5fb0*/  UIADD3 UR11, UPT, UPT, UR11, 0x8000, URZ ;  /* 0x000080000b0b7890 */ /* 0x000fe2000fffe0ff */
[----:B--2---:R0:W-:Y:S04]  /*5fc0*/  STS.U16 [R143+UR9+0x6000], R184 ;  /* 0x006000b88f007988 */ /* 0x0041e80008000409 */
[----:B---3--:R0:W-:Y:S04]  /*5fd0*/  STS.U16 [R143+UR9+0x6800], R200 ;  /* 0x006800c88f007988 */ /* 0x0081e80008000409 */
[----:B----4-:R0:W-:Y:S04]  /*5fe0*/  STS.U16 [R143+UR9+0x6c00], R208 ;  /* 0x006c00d08f007988 */ /* 0x0101e80008000409 */
[----:B-----5:R0:W-:Y:S04]  /*5ff0*/  STS.U16 [R143+UR9+0x6400], R192 ;  /* 0x006400c08f007988 */ /* 0x0201e80008000409 */
        /* <DEDUP_REMOVED lines=25> */
[----:B------:R1:W-:Y:S06]  /*6190*/  MEMBAR.ALL.CTA ;  /* 0x0000000000007992 */ /* 0x0003ec0000008000 */
[----:B-1----:R-:W1:Y:S02]  /*61a0*/  FENCE.VIEW.ASYNC.S ;  /* 0x00000000000073c6 */ /* 0x002e640000000000 */
[----:B-1----:R-:W-:Y:S06]  /*61b0*/  BAR.SYNC.DEFER_BLOCKING 0x0 ;  /* 0x0000000000007b1d */ /* 0x002fec0000010000 */
[----:B------:R-:W-:Y:S05]  /*61c0*/  @P0 BRA `(.L_x_9) ;  /* 0x00000000004c0947 */ /* 0x000fea0003800000 */
[----:B------:R-:W-:Y:S01]  /*61d0*/  UMOV UR15, 0x40004040 ;  /* 0x40004040000f7882 */ /* 0x000fe20000000000 */
        /* <DEDUP_REMOVED lines=9> */
[----:B------:R1:W-:Y:S01]  /*6270*/  UTCHMMA gdesc[UR14], gdesc[UR12], tmem[UR8], tmem[UR16], idesc[UR17], UPT ;  /* 0x00ff100c0e0075ea */ /* 0x0003e2000b800008 */
        /* <DEDUP_REMOVED lines=8> */
.L_x_9:
[----:B------:R-:W-:Y:S01]  /*6300*/  UIADD3 UR5, UPT, UPT, UR5, 0x1, URZ ;  /* 0x0000000105057890 */ /* 0x000fe2000fffe0ff */
[----:B------:R-:W-:Y:S01]  /*6310*/  VIADD R134, R134, 0xffffffff ;  /* 0xffffffff86867836 */ /* 0x000fe20000000000 */
[----:B------:R-:W-:Y:S02]  /*6320*/  UIADD3 UR32, UPT, UPT, UR32, -0x40, URZ ;  /* 0xffffffc020207890 */ /* 0x000fe4000fffe0ff */
[----:B------:R-:W-:Y:S02]  /*6330*/  UISETP.GT.AND UP1, UPT, UR5, 0x1, UPT ;  /* 0x000000010500788c */ /* 0x000fe4000bf24270 */
[----:B------:R-:W-:Y:S02]  /*6340*/  ISETP.NE.U32.AND P2, PT, R134, RZ, PT ;  /* 0x000000ff8600720c */ /* 0x000fe40003f45070 */
[----:B-1----:R-:W-:Y:S02]  /*6350*/  USEL UR6, URZ, 0x1, !UP1 ;  /* 0x00000001ff067887 */ /* 0x002fe4000c800000 */
[----:B------:R-:W-:-:S02]  /*6360*/  USEL UR5, UR5, URZ, !UP1 ;  /* 0x000000ff05057287 */ /* 0x000fc4000c800000 */
[----:B------:R-:W-:-:S03]  /*6370*/  ULOP3.LUT UR7, UR4, UR6, URZ, 0x3c, !UPT ;  /* 0x0000000604077292 */ /* 0x000fc6000f8e3cff */
[----:B------:R-:W-:-:S04]  /*6380*/  UMOV UR6, UR4 ;  /* 0x0000000400067c82 */ /* 0x000fc80008000000 */
[----:B------:R-:W-:Y:S01]  /*6390*/  UMOV UR4, UR7 ;  /* 0x0000000700047c82 */ /* 0x000fe20008000000 */
[----:B------:R-:W-:Y:S05]  /*63a0*/  @P2 BRA `(.L_x_10) ;  /* 0xffffffe800d82947 */ /* 0x000fea000383ffff */
.L_x_7:
[----:B------:R-:W-:-:S13]  /*63b0*/  ISETP.GE.AND P0, PT, R173, 0x40, PT ;  /* 0x00000040ad00780c */ /* 0x000fda0003f06270 */
[----:B------:R-:W-:Y:S05]  /*63c0*/  @!P0 BRA `(.L_x_11) ;  /* 0x0000000000108947 */ /* 0x000fea0003800000 */
[----:B------:R-:W-:-:S06]  /*63d0*/  USHF.L.U32 UR6, UR6, 0x1f, URZ ;  /* 0x0000001f06067899 */ /* 0x000fcc00080006ff */
[----:B------:R-:W-:-:S04]  /*63e0*/  IMAD.U32 R2, RZ, RZ, UR6 ;  /* 0x00000006ff027e24 */ /* 0x000fc8000f8e00ff */
[----:B------:R-:W1:Y:S02]  /*63f0*/  SYNCS.PHASECHK.TRANS64.TRYWAIT P0, [UR11], R2 ;  /* 0x00000002ff0075a7 */ /* 0x000e64000800110b */
[----:B-1----:R-:W-:Y:S05]  /*6400*/  @!P0 BRA `(.L_x_12) ;  /* 0x0000001000448947 */ /* 0x002fea0003800000 */
.L_x_11:
[----:B------:R-:W-:Y:S01]  /*6410*/  BAR.SYNC.DEFER_BLOCKING 0x0 ;  /* 0x0000000000007b1d */ /* 0x000fe20000010000 */
[C---:B------:R-:W-:Y:S02]  /*6420*/  IMAD.SHL.U32 R3, R97.reuse, 0x80, RZ ;  /* 0x0000008061037824 */ /* 0x040fe400078e00ff */
[C---:B------:R-:W-:Y:S02]  /*6430*/  IMAD.SHL.U32 R2, R97.reuse, 0x10, RZ ;  /* 0x0000001061027824 */ /* 0x040fe400078e00ff */
[----:B------:R-:W-:Y:S01]  /*6440*/  IMAD.SHL.U32 R97, R97, 0x8, RZ ;  /* 0x0000000861617824 */ /* 0x000fe200078e00ff */
[----:B------:R-:W-:Y:S01]  /*6450*/  LOP3.LUT R36, R3, 0x800, RZ, 0xc0, !PT ;  /* 0x0000080003247812 */ /* 0x000fe200078ec0ff */
[----:B------:R-:W1:Y:S01]  /*6460*/  LDCU.128 UR12, c[0x0][0x390] ;  /* 0x00007200ff0c77ac */ /* 0x000e620008000c00 */
[----:B------:R-:W-:Y:S01]  /*6470*/  LOP3.LUT R3, R2, 0xf0, RZ, 0xc0, !PT ;  /* 0x000000f002037812 */ /* 0x000fe200078ec0ff */
[----:B------:R-:W2:Y:S01]  /*6480*/  LDC R47, c[0x0][0x3b8] ;  /* 0x0000ee00ff2f7b82 */ /* 0x000ea20000000800 */
[----:B------:R-:W-:Y:S01]  /*6490*/  LOP3.LUT R97, R97, 0x300, RZ, 0xc0, !PT ;  /* 0x0000030061617812 */ /* 0x000fe200078ec0ff */
[----:B0-----:R-:W0:Y:S01]  /*64a0*/  LDCU UR4, c[0x0][0x3b4] ;  /* 0x00007680ff0477ac */ /* 0x001e220008000800 */
[----:B------:R-:W-:-:S02]  /*64b0*/  IADD3 R36, PT, PT, R3, UR9, R36 ;  /* 0x0000000903247c10 */ /* 0x000fc4000fffe024 */
[----:B------:R-:W-:-:S03]  /*64c0*/  LOP3.LUT R40, R2, 0x7f0, RZ, 0xc0, !PT ;  /* 0x000007f002287812 */ /* 0x000fc600078ec0ff */
[----:B------:R-:W-:Y:S01]  /*64d0*/  IMAD.IADD R97, R97, 0x1, R36 ;  /* 0x0000000161617824 */ /* 0x000fe200078e0224 */
[----:B------:R-:W3:Y:S02]  /*64e0*/  @!P1 SYNCS.CCTL.IV [UR9+0x8000] ;  /* 0x00800000ff0099b1 */ /* 0x000ee40008000009 */
[----:B---3--:R-:W-:Y:S01]  /*64f0*/  BAR.SYNC.DEFER_BLOCKING 0x0 ;  /* 0x0000000000007b1d */ /* 0x008fe20000010000 */
[C---:B-1----:R-:W-:Y:S01]  /*6500*/  ISETP.GE.AND P0, PT, R0.reuse, UR14, PT ;  /* 0x0000000e00007c0c */ /* 0x042fe2000bf06270 */
[----:B0-----:R-:W-:-:S03]  /*6510*/  IMAD R0, R0, UR4, RZ ;  /* 0x0000000400007c24 */ /* 0x001fc6000f8e02ff */
[----:B------:R-:W-:Y:S02]  /*6520*/  ISETP.LT.AND P4, PT, R95, UR15, !P0 ;  /* 0x0000000f5f007c0c */ /* 0x000fe4000c781270 */
[----:B------:R-:W-:Y:S01]  /*6530*/  ISETP.LT.AND P3, PT, R94, UR15, !P0 ;  /* 0x0000000f5e007c0c */ /* 0x000fe2000c761270 */
[----:B------:R-:W-:Y:S01]  /*6540*/  LDTM.16dp32bit_t0_t15.x32 R4, tmem[UR10] ;  /* 0x0000000a000479ee */ /* 0x000fe20008a80000 */
[----:B------:R-:W0:Y:S01]  /*6550*/  LDTM.16dp32bit_t16_t31.x32 R4, tmem[UR10+0x20] ;  /* 0x0000200a000479ee */ /* 0x000e220008aa0000 */
[----:B------:R-:W-:Y:S02]  /*6560*/  LEA R45, P6, R0, UR12, 0x1 ;  /* 0x0000000c002d7c11 */ /* 0x000fe4000f8c08ff */
[----:B------:R-:W-:Y:S02]  /*6570*/  ISETP.LT.AND P5, PT, R172, UR15, !P0 ;  /* 0x0000000fac007c0c */ /* 0x000fe4000c7a1270 */
[----:B------:R-:W-:Y:S01]  /*6580*/  ISETP.LT.AND P2, PT, R171, UR15, !P0 ;  /* 0x0000000fab007c0c */ /* 0x000fe2000c741270 */
[----:B------:R-:W1:Y:S01]  /*6590*/  @!P1 SYNCS.CCTL.IV [UR9+0x8008] ;  /* 0x00800800ff0099b1 */ /* 0x000e620008000009 */
[----:B------:R-:W-:Y:S01]  /*65a0*/  NOP ;  /* 0x0000000000007918 */ /* 0x000fe20000000000 */
[C---:B------:R-:W-:Y:S01]  /*65b0*/  ISETP.LT.AND P1, PT, R96.reuse, UR15, !P0 ;  /* 0x0000000f60007c0c */ /* 0x040fe2000c721270 */
[----:B--2---:R-:W-:Y:S01]  /*65c0*/  IMAD R96, R96, R47, RZ ;  /* 0x0000002f60607224 */ /* 0x004fe200078e02ff */
[----:B0-----:R-:W-:-:S02]  /*65d0*/  F2FP.BF16.F32.PACK_AB R4, R6, R4 ;  /* 0x000000040604723e */ /* 0x001fc400000010ff */
[----:B------:R-:W-:Y:S02]  /*65e0*/  F2FP.BF16.F32.PACK_AB R36, R7, R5 ;  /* 0x000000050724723e */ /* 0x000fe400000010ff */
[----:B------:R-:W-:Y:S02]  /*65f0*/  F2FP.BF16.F32.PACK_AB R5, R10, R8 ;  /* 0x000000080a05723e */ /* 0x000fe400000010ff */
[----:B------:R-:W-:Y:S02]  /*6600*/  F2FP.BF16.F32.PACK_AB R37, R11, R9 ;  /* 0x000000090b25723e */ /* 0x000fe400000010ff */
[----:B------:R-:W-:Y:S02]  /*6610*/  F2FP.BF16.F32.PACK_AB R6, R14, R12 ;  /* 0x0000000c0e06723e */ /* 0x000fe400000010ff */
[----:B------:R-:W-:Y:S02]  /*6620*/  F2FP.BF16.F32.PACK_AB R38, R15, R13 ;  /* 0x0000000d0f26723e */ /* 0x000fe400000010ff */
[----:B------:R-:W-:-:S02]  /*6630*/  F2FP.BF16.F32.PACK_AB R7, R18, R16 ;  /* 0x000000101207723e */ /* 0x000fc400000010ff */
[----:B------:R-:W-:Y:S02]  /*6640*/  F2FP.BF16.F32.PACK_AB R39, R19, R17 ;  /* 0x000000111327723e */ /* 0x000fe400000010ff */
[----:B------:R-:W-:Y:S01]  /*6650*/  F2FP.BF16.F32.PACK_AB R20, R22, R20 ;  /* 0x000000141614723e */ /* 0x000fe200000010ff */
[----:B-1----:R-:W-:Y:S01]  /*6660*/  STS.128 [R97], R4 ;  /* 0x0000000461007388 */ /* 0x002fe20000000c00 */
[----:B------:R-:W-:-:S03]  /*6670*/  F2FP.BF16.F32.PACK_AB R22, R30, R28 ;  /* 0x0000001c1e16723e */ /* 0x000fc600000010ff */
[----:B------:R0:W-:Y:S01]  /*6680*/  STS.128 [R97+0x400], R36 ;  /* 0x0004002461007388 */ /* 0x0001e20000000c00 */
[----:B------:R-:W-:Y:S01]  /*6690*/  BAR.SYNC.DEFER_BLOCKING 0x0 ;  /* 0x0000000000007b1d */ /* 0x000fe20000010000 */
[----:B0-----:R-:W-:Y:S02]  /*66a0*/  F2FP.BF16.F32.PACK_AB R36, R23, R21 ;  /* 0x000000151724723e */ /* 0x001fe400000010ff */
[----:B------:R-:W-:Y:S02]  /*66b0*/  F2FP.BF16.F32.PACK_AB R21, R26, R24 ;  /* 0x000000181a15723e */ /* 0x000fe400000010ff */
[----:B------:R-:W-:Y:S02]  /*66c0*/  F2FP.BF16.F32.PACK_AB R37, R27, R25 ;  /* 0x000000191b25723e */ /* 0x000fe400000010ff */
[----:B------:R-:W-:Y:S02]  /*66d0*/  F2FP.BF16.F32.PACK_AB R38, R31, R29 ;  /* 0x0000001d1f26723e */ /* 0x000fe400000010ff */
[----:B------:R-:W-:-:S02]  /*66e0*/  F2FP.BF16.F32.PACK_AB R23, R34, R32 ;  /* 0x000000202217723e */ /* 0x000fc400000010ff */
[----:B------:R-:W-:Y:S01]  /*66f0*/  F2FP.BF16.F32.PACK_AB R39, R35, R33 ;  /* 0x000000212327723e */ /* 0x000fe200000010ff */
[----:B------:R-:W0:Y:S01]  /*6700*/  LDS.128 R8, [R40+UR9] ;  /* 0x0000000928087984 */ /* 0x000e220008000c00 */
[----:B------:R-:W-:Y:S01]  /*6710*/  LEA.HI.X.SX32 R25, R0, UR13, 0x1, P6 ;  /* 0x0000000d00197c11 */ /* 0x000fe2000b0f0eff */
[C---:B------:R-:W-:Y:S01]  /*6720*/  IMAD R0, R47.reuse, 0x2, R96 ;  /* 0x000000022f007824 */ /* 0x040fe200078e0260 */
[C---:B------:R-:W-:Y:S01]  /*6730*/  LEA R2, P6, R96.reuse, R45, 0x1 ;  /* 0x0000002d60027211 */ /* 0x040fe200078c08ff */
[----:B------:R-:W-:Y:S02]  /*6740*/  LDS.128 R4, [R40+UR9+0x800] ;  /* 0x0008000928047984 */ /* 0x000fe40008000c00 */
[----:B------:R-:W-:Y:S01]  /*6750*/  IMAD R12, R47, 0x2, R0 ;  /* 0x000000022f0c7824 */ /* 0x000fe200078e0200 */
[----:B------:R-:W-:Y:S01]  /*6760*/  LEA.HI.X.SX32 R3, R96, R25, 0x1, P6 ;  /* 0x0000001960037211 */ /* 0x000fe200030f0eff */
[----:B------:R-:W-:Y:S01]  /*6770*/  BAR.SYNC.DEFER_BLOCKING 0x0 ;  /* 0x0000000000007b1d */ /* 0x000fe20000010000 */
[----:B------:R-:W-:-:S04]  /*6780*/  LEA R16, P6, R0, R45, 0x1 ;  /* 0x0000002d00107211 */ /* 0x000fc800078c08ff */
[----:B------:R-:W-:Y:S01]  /*6790*/  LEA.HI.X.SX32 R17, R0, R25, 0x1, P6 ;  /* 0x0000001900117211 */ /* 0x000fe200030f0eff */
[----:B------:R-:W-:Y:S01]  /*67a0*/  IMAD R0, R47, 0x2, R12 ;  /* 0x000000022f007824 */ /* 0x000fe200078e020c */
[----:B------:R-:W-:-:S04]  /*67b0*/  LEA R18, P6, R12, R45, 0x1 ;  /* 0x0000002d0c127211 */ /* 0x000fc800078c08ff */
[----:B------:R-:W-:Y:S01]  /*67c0*/  LEA.HI.X.SX32 R19, R12, R25, 0x1, P6 ;  /* 0x000000190c137211 */ /* 0x000fe200030f0eff */
[----:B------:R1:W-:Y:S04]  /*67d0*/  STS.128 [R97], R20 ;  /* 0x0000001461007388 */ /* 0x0003e80000000c00 */
[----:B------:R-:W-:Y:S01]  /*67e0*/  STS.128 [R97+0x400], R36 ;  /* 0x0004002461007388 */ /* 0x000fe20000000c00 */
[----:B------:R-:W-:Y:S01]  /*67f0*/  BAR.SYNC.DEFER_BLOCKING 0x0 ;  /* 0x0000000000007b1d */ /* 0x000fe20000010000 */
[----:B-1----:R-:W-:Y:S01]  /*6800*/  IMAD R22, R47, 0x2, R0 ;  /* 0x000000022f167824 */ /* 0x002fe200078e0200 */
[----:B------:R-:W-:-:S04]  /*6810*/  LEA R20, P6, R0, R45, 0x1 ;  /* 0x0000002d00147211 */ /* 0x000fc800078c08ff */
[----:B------:R-:W-:Y:S01]  /*6820*/  LEA.HI.X.SX32 R21, R0, R25, 0x1, P6 ;  /* 0x0000001900157211 */ /* 0x000fe200030f0eff */
[----:B------:R-:W-:Y:S01]  /*6830*/  IMAD R0, R47, 0x2, R22 ;  /* 0x000000022f007824 */ /* 0x000fe200078e0216 */
[----:B0-----:R0:W-:Y:S01]  /*6840*/  @P1 STG.E.U16 desc[UR20][R2.64], R8 ;  /* 0x0000000802001986 */ /* 0x0011e2000c101514 */
[----:B------:R-:W-:-:S03]  /*6850*/  ISETP.LT.AND P1, PT, R170, UR15, !P0 ;  /* 0x0000000faa007c0c */ /* 0x000fc6000c721270 */
[----:B------:R-:W1:Y:S04]  /*6860*/  LDS.128 R12, [R40+UR9] ;  /* 0x00000009280c7984 */ /* 0x000e680008000c00 */
[----:B------:R-:W2:Y:S01]  /*6870*/  LDS.128 R40, [R40+UR9+0x800] ;  /* 0x0008000928287984 */ /* 0x000ea20008000c00 */
[----:B0-----:R-:W-:Y:S02]  /*6880*/  PRMT R3, R8, 0x7632, R3 ;  /* 0x0000763208037816 */ /* 0x001fe40000000003 */
[----:B------:R-:W-:-:S03]  /*6890*/  LEA R2, P6, R22, R45, 0x1 ;  /* 0x0000002d16027211 */ /* 0x000fc600078c08ff */
[----:B------:R0:W-:Y:S01]  /*68a0*/  @P4 STG.E.U16 desc[UR20][R16.64], R3 ;  /* 0x0000000310004986 */ /* 0x0001e2000c101514 */
[----:B------:R-:W-:-:S03]  /*68b0*/  ISETP.LT.AND P4, PT, R169, UR15, !P0 ;  /* 0x0000000fa9007c0c */ /* 0x000fc6000c781270 */
[----:B------:R-:W-:Y:S01]  /*68c0*/  @P3 STG.E.U16 desc[UR20][R18.64], R9 ;  /* 0x0000000912003986 */ /* 0x000fe2000c101514 */
[----:B------:R-:W-:Y:S02]  /*68d0*/  ISETP.LT.AND P3, PT, R168, UR15, !P0 ;  /* 0x0000000fa8007c0c */ /* 0x000fe4000c761270 */
[----:B0-----:R-:W-:Y:S02]  /*68e0*/  PRMT R17, R9, 0x7632, R17 ;  /* 0x0000763209117816 */ /* 0x001fe40000000011 */
[----:B------:R-:W-:Y:S01]  /*68f0*/  LEA.HI.X.SX32 R3, R22, R25, 0x1, P6 ;  /* 0x0000001916037211 */ /* 0x000fe200030f0eff */
[----:B------:R-:W-:Y:S01]  /*6900*/  IMAD R22, R47, 0x2, R0 ;  /* 0x000000022f167824 */ /* 0x000fe200078e0200 */
[----:B------:R-:W-:Y:S01]  /*6910*/  LEA R16, P6, R0, R45, 0x1 ;  /* 0x0000002d00107211 */ /* 0x000fe200078c08ff */
[----:B------:R0:W-:Y:S01]  /*6920*/  @P5 STG.E.U16 desc[UR20][R20.64], R17 ;  /* 0x0000001114005986 */ /* 0x0001e2000c101514 */
[----:B------:R-:W-:-:S03]  /*6930*/  ISETP.LT.AND P5, PT, R167, UR15, !P0 ;  /* 0x0000000fa7007c0c */ /* 0x000fc6000c7a1270 */
[----:B------:R3:W-:Y:S01]  /*6940*/  @P2 STG.E.U16 desc[UR20][R2.64], R10 ;  /* 0x0000000a02002986 */ /* 0x0007e2000c101514 */
[----:B------:R-:W-:Y:S02]  /*6950*/  ISETP.LT.AND P2, PT, R166, UR15, !P0 ;  /* 0x0000000fa6007c0c */ /* 0x000fe4000c741270 */
[----:B0-----:R-:W-:Y:S01]  /*6960*/  LEA.HI.X.SX32 R17, R0, R25, 0x1, P6 ;  /* 0x0000001900117211 */ /* 0x001fe200030f0eff */
[C---:B------:R-:W-:Y:S01]  /*6970*/  IMAD R0, R47.reuse, 0x2, R22 ;  /* 0x000000022f007824 */ /* 0x040fe200078e0216 */
[----:B------:R-:W-:Y:S02]  /*6980*/  LEA R8, P6, R22, R45, 0x1 ;  /* 0x0000002d16087211 */ /* 0x000fe400078c08ff */
[----:B---3--:R-:W-:Y:S01]  /*6990*/  PRMT R3, R10, 0x7632, R3 ;  /* 0x000076320a037816 */ /* 0x008fe20000000003 */
[----:B------:R-:W-:Y:S01]  /*69a0*/  IMAD R20, R47, 0x2, R0 ;  /* 0x000000022f147824 */ /* 0x000fe200078e0200 */
[----:B------:R-:W-:Y:S02]  /*69b0*/  LEA.HI.X.SX32 R9, R22, R25, 0x1, P6 ;  /* 0x0000001916097211 */ /* 0x000fe400030f0eff */
[----:B------:R-:W-:Y:S01]  /*69c0*/  LEA R18, P6, R0, R45, 0x1 ;  /* 0x0000002d00127211 */ /* 0x000fe200078c08ff */
[----:B------:R0:W-:Y:S01]  /*69d0*/  @P1 STG.E.U16 desc[UR20][R16.64], R3 ;  /* 0x0000000310001986 */ /* 0x0001e2000c101514 */
[----:B------:R-:W-:-:S02]  /*69e0*/  ISETP.LT.AND P1, PT, R165, UR15, !P0 ;  /* 0x0000000fa5007c0c */ /* 0x000fc4000c721270 */
[----:B------:R-:W-:Y:S01]  /*69f0*/  LEA.HI.X.SX32 R19, R0, R25, 0x1, P6 ;  /* 0x0000001900137211 */ /* 0x000fe200030f0eff */
[C---:B------:R-:W-:Y:S01]  /*6a00*/  IMAD R0, R47.reuse, 0x2, R20 ;  /* 0x000000022f007824 */ /* 0x040fe200078e0214 */
[----:B------:R-:W-:Y:S01]  /*6a10*/  LEA R2, P6, R20, R45, 0x1 ;  /* 0x0000002d14027211 */ /* 0x000fe200078c08ff */
[----:B------:R-:W-:Y:S01]  /*6a20*/  @P4 STG.E.U16 desc[UR20][R8.64], R11 ;  /* 0x0000000b08004986 */ /* 0x000fe2000c101514 */
[----:B------:R-:W-:Y:S01]  /*6a30*/  ISETP.LT.AND P4, PT, R164, UR15, !P0 ;  /* 0x0000000fa4007c0c */ /* 0x000fe2000c781270 */
[----:B------:R-:W-:Y:S01]  /*6a40*/  IMAD R10, R47, 0x2, R0 ;  /* 0x000000022f0a7824 */ /* 0x000fe200078e0200 */
[----:B0-----:R-:W-:Y:S02]  /*6a50*/  PRMT R17, R11, 0x7632, R17 ;  /* 0x000076320b117816 */ /* 0x001fe40000000011 */
[----:B------:R-:W-:Y:S02]  /*6a60*/  LEA.HI.X.SX32 R3, R20, R25, 0x1, P6 ;  /* 0x0000001914037211 */ /* 0x000fe400030f0eff */
[----:B------:R-:W-:Y:S01]  /*6a70*/  LEA R16, P6, R0, R45, 0x1 ;  /* 0x0000002d00107211 */ /* 0x000fe200078c08ff */
[----:B------:R0:W-:Y:S01]  /*6a80*/  @P3 STG.E.U16 desc[UR20][R18.64], R17 ;  /* 0x0000001112003986 */ /* 0x0001e2000c101514 */
[----:B------:R-:W-:-:S03]  /*6a90*/  ISETP.LT.AND P3, PT, R163, UR15, !P0 ;  /* 0x0000000fa3007c0c */ /* 0x000fc6000c761270 */
[----:B-1----:R1:W-:Y:S01]  /*6aa0*/  @P5 STG.E.U16 desc[UR20][R2.64], R12 ;  /* 0x0000000c02005986 */ /* 0x0023e2000c101514 */
[----:B------:R-:W-:Y:S02]  /*6ab0*/  ISETP.LT.AND P5, PT, R162, UR15, !P0 ;  /* 0x0000000fa2007c0c */ /* 0x000fe4000c7a1270 */
[----:B0-----:R-:W-:Y:S01]  /*6ac0*/  LEA.HI.X.SX32 R17, R0, R25, 0x1, P6 ;  /* 0x0000001900117211 */ /* 0x001fe200030f0eff */
[C---:B------:R-:W-:Y:S01]  /*6ad0*/  IMAD R0, R47.reuse, 0x2, R10 ;  /* 0x000000022f007824 */ /* 0x040fe200078e020a */
[----:B------:R-:W-:Y:S02]  /*6ae0*/  LEA R8, P6, R10, R45, 0x1 ;  /* 0x0000002d0a087211 */ /* 0x000fe400078c08ff */
[----:B-1----:R-:W-:Y:S01]  /*6af0*/  PRMT R3, R12, 0x7632, R3 ;  /* 0x000076320c037816 */ /* 0x002fe20000000003 */
[----:B------:R-:W-:Y:S01]  /*6b00*/  IMAD R18, R47, 0x2, R0 ;  /* 0x000000022f127824 */ /* 0x000fe200078e0200 */
[----:B------:R-:W-:Y:S02]  /*6b10*/  LEA.HI.X.SX32 R9, R10, R25, 0x1, P6 ;  /* 0x000000190a097211 */ /* 0x000fe400030f0eff */
[----:B------:R-:W-:Y:S01]  /*6b20*/  LEA R10, P6, R0, R45, 0x1 ;  /* 0x0000002d000a7211 */ /* 0x000fe200078c08ff */
[----:B------:R0:W-:Y:S01]  /*6b30*/  @P2 STG.E.U16 desc[UR20][R16.64], R3 ;  /* 0x0000000310002986 */ /* 0x0001e2000c101514 */
[----:B------:R-:W-:-:S02]  /*6b40*/  PRMT R12, R13, 0x7632, R12 ;  /* 0x000076320d0c7816 */ /* 0x000fc4000000000c */
[----:B------:R-:W-:Y:S01]  /*6b50*/  LEA.HI.X.SX32 R11, R0, R25, 0x1, P6 ;  /* 0x00000019000b7211 */ /* 0x000fe200030f0eff */
[----:B------:R-:W-:Y:S01]  /*6b60*/  IMAD R0, R47, 0x2, R18 ;  /* 0x000000022f007824 */ /* 0x000fe200078e0212 */
[----:B------:R-:W-:Y:S01]  /*6b70*/  LEA R2, P6, R18, R45, 0x1 ;  /* 0x0000002d12027211 */ /* 0x000fe200078c08ff */
[----:B------:R1:W-:Y:S01]  /*6b80*/  @P1 STG.E.U16 desc[UR20][R8.64], R13 ;  /* 0x0000000d08001986 */ /* 0x0003e2000c101514 */
[----:B------:R-:W-:Y:S02]  /*6b90*/  ISETP.LT.AND P2, PT, R161, UR15, !P0 ;  /* 0x0000000fa1007c0c */ /* 0x000fe4000c741270 */
[----:B------:R-:W-:Y:S01]  /*6ba0*/  ISETP.LT.AND P1, PT, R160, UR15, !P0 ;  /* 0x0000000fa0007c0c */ /* 0x000fe2000c721270 */
[----:B------:R3:W-:Y:S01]  /*6bb0*/  @P4 STG.E.U16 desc[UR20][R10.64], R12 ;  /* 0x0000000c0a004986 */ /* 0x0007e2000c101514 */
[----:B------:R-:W-:Y:S02]  /*6bc0*/  ISETP.LT.AND P4, PT, R159, UR15, !P0 ;  /* 0x0000000f9f007c0c */ /* 0x000fe4000c781270 */
[----:B0-----:R-:W-:-:S02]  /*6bd0*/  LEA.HI.X.SX32 R3, R18, R25, 0x1, P6 ;  /* 0x0000001912037211 */ /* 0x001fc400030f0eff */
[----:B------:R-:W-:Y:S01]  /*6be0*/  LEA R16, P6, R0, R45, 0x1 ;  /* 0x0000002d00107211 */ /* 0x000fe200078c08ff */
[----:B-1----:R-:W-:-:S03]  /*6bf0*/  IMAD R9, R47, 0x2, R0 ;  /* 0x000000022f097824 */ /* 0x002fc600078e0200 */
[----:B------:R-:W-:Y:S01]  /*6c00*/  LEA.HI.X.SX32 R17, R0, R25, 0x1, P6 ;  /* 0x0000001900117211 */ /* 0x000fe200030f0eff */
[----:B------:R0:W-:Y:S01]  /*6c10*/  @P3 STG.E.U16 desc[UR20][R2.64], R14 ;  /* 0x0000000e02003986 */ /* 0x0001e2000c101514 */
[----:B------:R-:W-:Y:S01]  /*6c20*/  PRMT R13, R15, 0x7632, R13 ;  /* 0x000076320f0d7816 */ /* 0x000fe2000000000d */
[----:B------:R-:W-:Y:S01]  /*6c30*/  IMAD R0, R47, 0x2, R9 ;  /* 0x000000022f007824 */ /* 0x000fe200078e0209 */
[C---:B------:R-:W-:Y:S02]  /*6c40*/  LEA R8, P6, R9.reuse, R45, 0x1 ;  /* 0x0000002d09087211 */ /* 0x040fe400078c08ff */
[----:B---3--:R-:W-:Y:S02]  /*6c50*/  PRMT R11, R14, 0x7632, R11 ;  /* 0x000076320e0b7816 */ /* 0x008fe4000000000b */
[----:B------:R-:W-:Y:S02]  /*6c60*/  LEA.HI.X.SX32 R9, R9, R25, 0x1, P6 ;  /* 0x0000001909097211 */ /* 0x000fe400030f0eff */
[----:B------:R-:W-:Y:S01]  /*6c70*/  LEA R10, P6, R0, R45, 0x1 ;  /* 0x0000002d000a7211 */ /* 0x000fe200078c08ff */
[----:B------:R1:W-:Y:S01]  /*6c80*/  @P5 STG.E.U16 desc[UR20][R16.64], R11 ;  /* 0x0000000b10005986 */ /* 0x0003e2000c101514 */
[----:B------:R-:W-:Y:S01]  /*6c90*/  ISETP.LT.AND P3, PT, R158, UR15, !P0 ;  /* 0x0000000f9e007c0c */ /* 0x000fe2000c761270 */
[----:B0-----:R-:W-:Y:S01]  /*6ca0*/  IMAD R3, R47, 0x2, R0 ;  /* 0x000000022f037824 */ /* 0x001fe200078e0200 */
[----:B------:R-:W-:Y:S01]  /*6cb0*/  ISETP.LT.AND P5, PT, R157, UR15, !P0 ;  /* 0x0000000f9d007c0c */ /* 0x000fe2000c7a1270 */
[----:B------:R-:W-:Y:S01]  /*6cc0*/  @P2 STG.E.U16 desc[UR20][R8.64], R15 ;  /* 0x0000000f08002986 */ /* 0x000fe2000c101514 */
[----:B------:R-:W-:-:S02]  /*6cd0*/  ISETP.LT.AND P2, PT, R156, UR15, !P0 ;  /* 0x0000000f9c007c0c */ /* 0x000fc4000c741270 */
[----:B-1----:R-:W-:Y:S01]  /*6ce0*/  LEA.HI.X.SX32 R11, R0, R25, 0x1, P6 ;  /* 0x00000019000b7211 */ /* 0x002fe200030f0eff */
[----:B------:R-:W-:Y:S01]  /*6cf0*/  IMAD R0, R47, 0x2, R3 ;  /* 0x000000022f007824 */ /* 0x000fe200078e0203 */
[----:B------:R-:W-:-:S03]  /*6d00*/  LEA R2, P6, R3, R45, 0x1 ;  /* 0x0000002d03027211 */ /* 0x000fc600078c08ff */
[----:B------:R-:W-:Y:S01]  /*6d10*/  IMAD R14, R47, 0x2, R0 ;  /* 0x000000022f0e7824 */ /* 0x000fe200078e0200 */
[----:B------:R-:W-:Y:S01]  /*6d20*/  LEA.HI.X.SX32 R3, R3, R25, 0x1, P6 ;  /* 0x0000001903037211 */ /* 0x000fe200030f0eff */
[----:B------:R0:W-:Y:S01]  /*6d30*/  @P1 STG.E.U16 desc[UR20][R10.64], R13 ;  /* 0x0000000d0a001986 */ /* 0x0001e2000c101514 */
[----:B------:R-:W-:Y:S02]  /*6d40*/  LEA R12, P6, R0, R45, 0x1 ;  /* 0x0000002d000c7211 */ /* 0x000fe400078c08ff */
[----:B------:R-:W-:Y:S01]  /*6d50*/  ISETP.LT.AND P1, PT, R155, UR15, !P0 ;  /* 0x0000000f9b007c0c */ /* 0x000fe2000c721270 */
[----:B------:R1:W-:Y:S01]  /*6d60*/  @P4 STG.E.U16 desc[UR20][R2.64], R4 ;  /* 0x0000000402004986 */ /* 0x0003e2000c101514 */
[----:B------:R-:W-:Y:S02]  /*6d70*/  ISETP.LT.AND P4, PT, R154, UR15, !P0 ;  /* 0x0000000f9a007c0c */ /* 0x000fe4000c781270 */
[----:B0-----:R-:W-:Y:S01]  /*6d80*/  LEA.HI.X.SX32 R13, R0, R25, 0x1, P6 ;  /* 0x00000019000d7211 */ /* 0x001fe200030f0eff */
[----:B------:R-:W-:Y:S01]  /*6d90*/  IMAD R0, R47, 0x2, R14 ;  /* 0x000000022f007824 */ /* 0x000fe200078e020e */
[----:B------:R-:W-:-:S02]  /*6da0*/  LEA R8, P6, R14, R45, 0x1 ;  /* 0x0000002d0e087211 */ /* 0x000fc400078c08ff */
[----:B-1----:R-:W-:Y:S02]  /*6db0*/  PRMT R3, R4, 0x7632, R3 ;  /* 0x0000763204037816 */ /* 0x002fe40000000003 */
[----:B------:R-:W-:Y:S01]  /*6dc0*/  LEA.HI.X.SX32 R9, R14, R25, 0x1, P6 ;  /* 0x000000190e097211 */ /* 0x000fe200030f0eff */
[----:B------:R-:W-:Y:S01]  /*6dd0*/  IMAD R14, R47, 0x2, R0 ;  /* 0x000000022f0e7824 */ /* 0x000fe200078e0200 */
[C---:B------:R-:W-:Y:S01]  /*6de0*/  LEA R10, P6, R0.reuse, R45, 0x1 ;  /* 0x0000002d000a7211 */ /* 0x040fe200078c08ff */
[----:B------:R0:W-:Y:S01]  /*6df0*/  @P3 STG.E.U16 desc[UR20][R12.64], R3 ;  /* 0x000000030c003986 */ /* 0x0001e2000c101514 */
[----:B------:R-:W-:Y:S02]  /*6e00*/  ISETP.LT.AND P3, PT, R153, UR15, !P0 ;  /* 0x0000000f99007c0c */ /* 0x000fe4000c761270 */
[----:B------:R-:W-:Y:S01]  /*6e10*/  LEA.HI.X.SX32 R11, R0, R25, 0x1, P6 ;  /* 0x00000019000b7211 */ /* 0x000fe200030f0eff */
[----:B------:R1:W-:Y:S01]  /*6e20*/  @P5 STG.E.U16 desc[UR20][R8.64], R5 ;  /* 0x0000000508005986 */ /* 0x0003e2000c101514 */
[----:B------:R-:W-:Y:S01]  /*6e30*/  LEA R2, P5, R14, R45, 0x1 ;  /* 0x0000002d0e027211 */ /* 0x000fe200078a08ff */
[----:B------:R-:W-:Y:S01]  /*6e40*/  IMAD R0, R47, 0x2, R14 ;  /* 0x000000022f007824 */ /* 0x000fe200078e020e */
[----:B------:R-:W-:-:S02]  /*6e50*/  ISETP.LT.AND P6, PT, R152, UR15, !P0 ;  /* 0x0000000f98007c0c */ /* 0x000fc4000c7c1270 */
[----:B0-----:R-:W-:Y:S02]  /*6e60*/  LEA.HI.X.SX32 R3, R14, R25, 0x1, P5 ;  /* 0x000000190e037211 */ /* 0x001fe400028f0eff */
[C---:B------:R-:W-:Y:S02]  /*6e70*/  LEA R12, P5, R0.reuse, R45, 0x1 ;  /* 0x0000002d000c7211 */ /* 0x040fe400078a08ff */
[----:B-1----:R-:W-:Y:S01]  /*6e80*/  PRMT R9, R5, 0x7632, R9 ;  /* 0x0000763205097816 */ /* 0x002fe20000000009 */
[----:B------:R-:W-:Y:S01]  /*6e90*/  IMAD R5, R47, 0x2, R0 ;  /* 0x000000022f057824 */ /* 0x000fe200078e0200 */
[----:B------:R-:W-:-:S03]  /*6ea0*/  LEA.HI.X.SX32 R13, R0, R25, 0x1, P5 ;  /* 0x00000019000d7211 */ /* 0x000fc600028f0eff */
[----:B------:R0:W-:Y:S01]  /*6eb0*/  @P2 STG.E.U16 desc[UR20][R10.64], R9 ;  /* 0x000000090a002986 */ /* 0x0001e2000c101514 */
[----:B------:R-:W-:Y:S01]  /*6ec0*/  IMAD R0, R47, 0x2, R5 ;  /* 0x000000022f007824 */ /* 0x000fe200078e0205 */
[----:B------:R-:W-:Y:S02]  /*6ed0*/  LEA R4, P5, R5, R45, 0x1 ;  /* 0x0000002d05047211 */ /* 0x000fe400078a08ff */
[----:B------:R1:W-:Y:S01]  /*6ee0*/  @P1 STG.E.U16 desc[UR20][R2.64], R6 ;  /* 0x0000000602001986 */ /* 0x0003e2000c101514 */
[----:B------:R-:W-:Y:S02]  /*6ef0*/  ISETP.LT.AND P2, PT, R151, UR15, !P0 ;  /* 0x0000000f97007c0c */ /* 0x000fe4000c741270 */
[----:B------:R-:W-:Y:S02]  /*6f00*/  LEA.HI.X.SX32 R5, R5, R25, 0x1, P5 ;  /* 0x0000001905057211 */ /* 0x000fe400028f0eff */
[----:B------:R-:W-:Y:S02]  /*6f10*/  ISETP.LT.AND P1, PT, R150, UR15, !P0 ;  /* 0x0000000f96007c0c */ /* 0x000fe4000c721270 */
[----:B------:R-:W-:-:S02]  /*6f20*/  ISETP.LT.AND P5, PT, R149, UR15, !P0 ;  /* 0x0000000f95007c0c */ /* 0x000fc4000c7a1270 */
[----:B0-----:R-:W-:Y:S01]  /*6f30*/  PRMT R11, R6, 0x7632, R11 ;  /* 0x00007632060b7816 */ /* 0x001fe2000000000b */
[----:B-1----:R-:W-:Y:S01]  /*6f40*/  IMAD R3, R47, 0x2, R0 ;  /* 0x000000022f037824 */ /* 0x002fe200078e0200 */
[----:B------:R-:W-:-:S03]  /*6f50*/  PRMT R6, R7, 0x7632, R6 ;  /* 0x0000763207067816 */ /* 0x000fc60000000006 */
[----:B------:R0:W-:Y:S01]  /*6f60*/  @P4 STG.E.U16 desc[UR20][R12.64], R11 ;  /* 0x0000000b0c004986 */ /* 0x0001e2000c101514 */
[----:B------:R-:W-:-:S03]  /*6f70*/  LEA R8, P4, R0, R45, 0x1 ;  /* 0x0000002d00087211 */ /* 0x000fc600078808ff */
[----:B------:R2:W-:Y:S01]  /*6f80*/  @P3 STG.E.U16 desc[UR20][R4.64], R7 ;  /* 0x0000000704003986 */ /* 0x0005e2000c101514 */
[----:B------:R-:W-:Y:S01]  /*6f90*/  LEA.HI.X.SX32 R9, R0, R25, 0x1, P4 ;  /* 0x0000001900097211 */ /* 0x000fe200020f0eff */
[----:B------:R-:W-:Y:S01]  /*6fa0*/  IMAD R0, R47, 0x2, R3 ;  /* 0x000000022f007824 */ /* 0x000fe200078e0203 */
[-C--:B------:R-:W-:Y:S02]  /*6fb0*/  LEA R2, P3, R3, R45.reuse, 0x1 ;  /* 0x0000002d03027211 */ /* 0x080fe400078608ff */
[----:B------:R-:W-:Y:S01]  /*6fc0*/  ISETP.LT.AND P4, PT, R148, UR15, !P0 ;  /* 0x0000000f94007c0c */ /* 0x000fe2000c781270 */
[----:B------:R1:W-:Y:S01]  /*6fd0*/  @P6 STG.E.U16 desc[UR20][R8.64], R6 ;  /* 0x0000000608006986 */ /* 0x0003e2000c101514 */
[C---:B------:R-:W-:Y:S01]  /*6fe0*/  LEA R10, P6, R0.reuse, R45, 0x1 ;  /* 0x0000002d000a7211 */ /* 0x040fe200078c08ff */
[----:B0-----:R-:W-:Y:S01]  /*6ff0*/  IMAD R12, R47, 0x2, R0 ;  /* 0x000000022f0c7824 */ /* 0x001fe200078e0200 */
[-C--:B------:R-:W-:Y:S02]  /*7000*/  LEA.HI.X.SX32 R3, R3, R25.reuse, 0x1, P3 ;  /* 0x0000001903037211 */ /* 0x080fe400018f0eff */
[----:B------:R-:W-:Y:S01]  /*7010*/  LEA.HI.X.SX32 R11, R0, R25, 0x1, P6 ;  /* 0x00000019000b7211 */ /* 0x000fe200030f0eff */
[C---:B------:R-:W-:Y:S01]  /*7020*/  IMAD R0, R47.reuse, 0x2, R12 ;  /* 0x000000022f007824 */ /* 0x040fe200078e020c */
[----:B--2---:R-:W-:Y:S01]  /*7030*/  PRMT R5, R40, 0x7632, R5 ;  /* 0x0000763228057816 */ /* 0x004fe20000000005 */
[----:B------:R-:W-:Y:S01]  /*7040*/  @P2 STG.E.U16 desc[UR20][R2.64], R40 ;  /* 0x0000002802002986 */ /* 0x000fe2000c101514 */
[----:B------:R-:W-:Y:S01]  /*7050*/  ISETP.LT.AND P3, PT, R146, UR15, !P0 ;  /* 0x0000000f92007c0c */ /* 0x000fe2000c761270 */
[----:B------:R-:W-:-:S02]  /*7060*/  IMAD R13, R47, 0x2, R0 ;  /* 0x000000022f0d7824 */ /* 0x000fc400078e0200 */
[----:B------:R0:W-:Y:S01]  /*7070*/  @P1 STG.E.U16 desc[UR20][R10.64], R5 ;  /* 0x000000050a001986 */ /* 0x0001e2000c101514 */
[-C--:B------:R-:W-:Y:S01]  /*7080*/  LEA R4, P1, R12, R45.reuse, 0x1 ;  /* 0x0000002d0c047211 */ /* 0x080fe200078208ff */
[----:B------:R-:W-:Y:S01]  /*7090*/  IMAD R14, R47, 0x2, R13 ;  /* 0x000000022f0e7824 */ /* 0x000fe200078e020d */
[CC--:B-1----:R-:W-:Y:S02]  /*70a0*/  LEA R6, P2, R0.reuse, R45.reuse, 0x1 ;  /* 0x0000002d00067211 */ /* 0x0c2fe400078408ff */
[----:B------:R-:W-:Y:S01]  /*70b0*/  LEA R8, P6, R13, R45, 0x1 ;  /* 0x0000002d0d087211 */ /* 0x000fe200078c08ff */
[----:B------:R-:W-:Y:S01]  /*70c0*/  IMAD R15, R47, 0x2, R14 ;  /* 0x000000022f0f7824 */ /* 0x000fe200078e020e */
[-C--:B------:R-:W-:Y:S02]  /*70d0*/  LEA.HI.X.SX32 R7, R0, R25.reuse, 0x1, P2 ;  /* 0x0000001900077211 */ /* 0x080fe400010f0eff */
[----:B------:R-:W-:Y:S01]  /*70e0*/  LEA.HI.X.SX32 R9, R13, R25, 0x1, P6 ;  /* 0x000000190d097211 */ /* 0x000fe200030f0eff */
[----:B------:R-:W-:Y:S01]  /*70f0*/  IMAD R0, R47, 0x2, R15 ;  /* 0x000000022f007824 */ /* 0x000fe200078e020f */
[----:B------:R-:W-:-:S02]  /*7100*/  ISETP.LT.AND P2, PT, R145, UR15, !P0 ;  /* 0x0000000f91007c0c */ /* 0x000fc4000c741270 */
[----:B0-----:R-:W-:Y:S02]  /*7110*/  LEA.HI.X.SX32 R5, R12, R25, 0x1, P1 ;  /* 0x000000190c057211 */ /* 0x001fe400008f0eff */
[CC--:B------:R-:W-:Y:S02]  /*7120*/  LEA R2, P1, R14.reuse, R45.reuse, 0x1 ;  /* 0x0000002d0e027211 */ /* 0x0c0fe400078208ff */
[C---:B------:R-:W-:Y:S01]  /*7130*/  LEA R12, P6, R15.reuse, R45, 0x1 ;  /* 0x0000002d0f0c7211 */ /* 0x040fe200078c08ff */
[----:B------:R0:W-:Y:S01]  /*7140*/  @P5 STG.E.U16 desc[UR20][R4.64], R41 ;  /* 0x0000002904005986 */ /* 0x0001e2000c101514 */
[-C--:B------:R-:W-:Y:S02]  /*7150*/  LEA.HI.X.SX32 R3, R14, R25.reuse, 0x1, P1 ;  /* 0x000000190e037211 */ /* 0x080fe400008f0eff */
[----:B------:R-:W-:Y:S02]  /*7160*/  ISETP.LT.AND P1, PT, R144, UR15, !P0 ;  /* 0x0000000f90007c0c */ /* 0x000fe4000c721270 */
[----:B------:R-:W-:-:S02]  /*7170*/  LEA.HI.X.SX32 R13, R15, R25, 0x1, P6 ;  /* 0x000000190f0d7211 */ /* 0x000fc400030f0eff */
[----:B------:R-:W-:Y:S02]  /*7180*/  ISETP.LT.AND P0, PT, R147, UR15, !P0 ;  /* 0x0000000f93007c0c */ /* 0x000fe4000c701270 */
[C---:B------:R-:W-:Y:S02]  /*7190*/  LEA R10, P6, R0.reuse, R45, 0x1 ;  /* 0x0000002d000a7211 */ /* 0x040fe400078c08ff */
[----:B------:R-:W-:Y:S02]  /*71a0*/  PRMT R14, R41, 0x7632, R14 ;  /* 0x00007632290e7816 */ /* 0x000fe4000000000e */
[----:B------:R-:W-:Y:S02]  /*71b0*/  LEA.HI.X.SX32 R11, R0, R25, 0x1, P6 ;  /* 0x00000019000b7211 */ /* 0x000fe400030f0eff */
[----:B------:R-:W-:Y:S01]  /*71c0*/  PRMT R0, R42, 0x7632, R0 ;  /* 0x000076322a007816 */ /* 0x000fe20000000000 */
[----:B------:R1:W-:Y:S01]  /*71d0*/  @P4 STG.E.U16 desc[UR20][R6.64], R14 ;  /* 0x0000000e06004986 */ /* 0x0003e2000c101514 */
[----:B0-----:R-:W-:-:S03]  /*71e0*/  PRMT R5, R43, 0x7632, R5 ;  /* 0x000076322b057816 */ /* 0x001fc60000000005 */
[----:B------:R1:W-:Y:S04]  /*71f0*/  @P3 STG.E.U16 desc[UR20][R8.64], R42 ;  /* 0x0000002a08003986 */ /* 0x0003e8000c101514 */
[----:B------:R1:W-:Y:S04]  /*7200*/  @P2 STG.E.U16 desc[UR20][R2.64], R0 ;  /* 0x0000000002002986 */ /* 0x0003e8000c101514 */
[----:B------:R1:W-:Y:S04]  /*7210*/  @P1 STG.E.U16 desc[UR20][R12.64], R43 ;  /* 0x0000002b0c001986 */ /* 0x0003e8000c101514 */
[----:B------:R1:W-:Y:S01]  /*7220*/  @P0 STG.E.U16 desc[UR20][R10.64], R5 ;  /* 0x000000050a000986 */ /* 0x0003e2000c101514 */
[----:B------:R-:W-:Y:S06]  /*7230*/  BAR.SYNC.DEFER_BLOCKING 0x0 ;  /* 0x0000000000007b1d */ /* 0x000fec0000010000 */
[----:B------:R-:W-:Y:S05]  /*7240*/  BRA.U UP0, `(.L_x_13) ;  /* 0x0000000100a07547 */ /* 0x000fea000b800000 */
[----:B------:R-:W0:Y:S01]  /*7250*/  S2UR UR5, SR_CgaCtaId ;  /* 0x00000000000579c3 */ /* 0x000e220000008800 */
[----:B------:R-:W-:Y:S01]  /*7260*/  NOP ;  /* 0x0000000000007918 */ /* 0x000fe20000000000 */
[----:B------:R-:W-:Y:S01]  /*7270*/  UMOV UR4, 0x50 ;  /* 0x0000005000047882 */ /* 0x000fe20000000000 */
[----:B-1----:R-:W-:Y:S02]  /*7280*/  IMAD.U32 R0, RZ, RZ, UR8 ;  /* 0x00000008ff007e24 */ /* 0x002fe4000f8e00ff */
[----:B------:R-:W-:Y:S02]  /*7290*/  IMAD.MOV.U32 R3, RZ, RZ, 0x3 ;  /* 0x00000003ff037424 */ /* 0x000fe400078e00ff */
[----:B------:R-:W-:Y:S01]  /*72a0*/  IMAD.MOV.U32 R7, RZ, RZ, 0x1 ;  /* 0x00000001ff077424 */ /* 0x000fe200078e00ff */
[----:B------:R-:W-:-:S04]  /*72b0*/  LOP3.LUT R0, R0, 0xffff, RZ, 0xc0, !PT ;  /* 0x0000ffff00007812 */ /* 0x000fc800078ec0ff */
[----:B------:R-:W-:-:S05]  /*72c0*/  SHF.R.U32.HI R0, RZ, 0x5, R0 ;  /* 0x00000005ff007819 */ /* 0x000fca0000011600 */
[----:B------:R-:W-:Y:S01]  /*72d0*/  VIADD R2, R0, 0x10 ;  /* 0x0000001000027836 */ /* 0x000fe20000000000 */
[----:B------:R-:W-:Y:S01]  /*72e0*/  SHF.L.U32 R0, R3, R0, RZ ;  /* 0x0000000003007219 */ /* 0x000fe200000006ff */
[----:B0-----:R-:W-:-:S03]  /*72f0*/  ULEA UR6, UR5, UR4, 0x18 ;  /* 0x0000000405067291 */ /* 0x001fc6000f8ec0ff */
[----:B------:R-:W-:-:S04]  /*7300*/  SHF.L.U32 R3, R7, R2, RZ ;  /* 0x0000000207037219 */ /* 0x000fc800000006ff */
[----:B------:R-:W-:Y:S02]  /*7310*/  LOP3.LUT R0, R3, R0, RZ, 0xfc, !PT ;  /* 0x0000000003007212 */ /* 0x000fe400078efcff */
[----:B------:R-:W0:Y:S02]  /*7320*/  LDS R5, [UR6] ;  /* 0x00000006ff057984 */ /* 0x000e240008000800 */
[C---:B------:R-:W-:Y:S02]  /*7330*/  LOP3.LUT R2, R0.reuse, 0xffff, RZ, 0xc0, !PT ;  /* 0x0000ffff00027812 */ /* 0x040fe400078ec0ff */
[----:B0-----:R-:W-:-:S04]  /*7340*/  LOP3.LUT R3, R0, 0xffff, R5, 0x80, !PT ;  /* 0x0000ffff00037812 */ /* 0x001fc800078e8005 */
[----:B------:R-:W-:-:S13]  /*7350*/  ISETP.NE.AND P0, PT, R3, R2, PT ;  /* 0x000000020300720c */ /* 0x000fda0003f05270 */
[----:B------:R-:W-:Y:S05]  /*7360*/  @P0 BRA `(.L_x_14) ;  /* 0x0000000000500947 */ /* 0x000fea0003800000 */
[----:B------:R-:W-:Y:S02]  /*7370*/  SHF.R.U32.HI R5, RZ, 0x10, R5 ;  /* 0x00000010ff057819 */ /* 0x000fe40000011605 */
[----:B------:R-:W-:-:S04]  /*7380*/  SHF.R.U32.HI R2, RZ, 0x10, R0 ;  /* 0x00000010ff027819 */ /* 0x000fc80000011600 */
[----:B------:R-:W-:-:S04]  /*7390*/  LOP3.LUT R5, R5, R2, RZ, 0xc0, !PT ;  /* 0x0000000205057212 */ /* 0x000fc800078ec0ff */
[----:B------:R-:W-:-:S13]  /*73a0*/  ISETP.NE.AND P0, PT, R5, R2, PT ;  /* 0x000000020500720c */ /* 0x000fda0003f05270 */
[----:B------:R-:W-:Y:S05]  /*73b0*/  @P0 BRA `(.L_x_15) ;  /* 0x0000000000300947 */ /* 0x000fea0003800000 */
[----:B------:R-:W-:Y:S01]  /*73c0*/  R2UR UR4, R0 ;  /* 0x00000000000472ca */ /* 0x000fe200000e0000 */
[----:B------:R-:W-:Y:S01]  /*73d0*/  VOTEU.ANY UR5, UPT, PT ;  /* 0x0000000000057886 */ /* 0x000fe200038e0100 */
[----:B------:R-:W0:Y:S01]  /*73e0*/  S2R R0, SR_LANEID ;  /* 0x0000000000007919 */ /* 0x000e220000000000 */
[----:B------:R-:W-:-:S10]  /*73f0*/  UFLO.U32 UR5, UR5 ;  /* 0x00000005000572bd */ /* 0x000fd400080e0000 */
[----:B------:R-:W-:-:S06]  /*7400*/  ULOP3.LUT UR4, URZ, UR4, URZ, 0x33, !UPT ;  /* 0x00000004ff047292 */ /* 0x000fcc000f8e33ff */
[----:B------:R-:W-:-:S04]  /*7410*/  IMAD.U32 R2, RZ, RZ, UR4 ;  /* 0x00000004ff027e24 */ /* 0x000fc8000f8e00ff */
[----:B------:R-:W1:Y:S02]  /*7420*/  REDUX UR7, R2 ;  /* 0x00000000020773c4 */ /* 0x000e640000000000 */
[----:B------:R2:W-:Y:S01]  /*7430*/  UTCATOMSWS.AND URZ, UR4 ;  /* 0x0000000400ff79e3 */ /* 0x0005e20008000000 */
[----:B0-----:R-:W-:Y:S01]  /*7440*/  ISETP.EQ.U32.AND P0, PT, R0, UR5, PT ;  /* 0x0000000500007c0c */ /* 0x001fe2000bf02070 */
[----:B-1----:R-:W-:-:S12]  /*7450*/  IMAD.U32 R0, RZ, RZ, UR7 ;  /* 0x00000007ff007e24 */ /* 0x002fd8000f8e00ff */
[----:B------:R2:W-:Y:S01]  /*7460*/  @P0 ATOMS.AND RZ, [UR6], R0 ;  /* 0x00000000ffff098c */ /* 0x0005e2000a800006 */
[----:B------:R-:W-:Y:S05]  /*7470*/  BRA `(.L_x_13) ;  /* 0x0000000000147947 */ /* 0x000fea0003800000 */
.L_x_15:
[----:B------:R-:W-:-:S07]  /*7480*/  MOV R2, 0x74a0 ;  /* 0x000074a000027802 */ /* 0x000fce0000000f00 */
[----:B------:R-:W-:Y:S05]  /*7490*/  CALL.REL.NOINC `($__internal_0_$__cuda_sm10x_tcgen05_guardrail_trap_col_being_dealloced_not_returned_by_alloc) ;  /* 0x00000000002c7944 */ /* 0x000fea0003c00000 */
[----:B------:R-:W-:Y:S05]  /*74a0*/  BRA `(.L_x_13) ;  /* 0x0000000000087947 */ /* 0x000fea0003800000 */
.L_x_14:
[----:B------:R-:W-:-:S07]  /*74b0*/  MOV R2, 0x74d0 ;  /* 0x000074d000027802 */ /* 0x000fce0000000f00 */
[----:B------:R-:W-:Y:S05]  /*74c0*/  CALL.REL.NOINC `($__internal_2_$__cuda_sm10x_tcgen05_guardrail_trap_unallocated_columns_being_dealloced) ;  /* 0x0000000000387944 */ /* 0x000fea0003c00000 */
.L_x_13:
[----:B------:R-:W-:Y:S01]  /*74d0*/  NOP ;  /* 0x0000000000007918 */ /* 0x000fe20000000000 */
[----:B--2---:R-:W-:Y:S05]  /*74e0*/  EXIT ;  /* 0x000000000000794d */ /* 0x004fea0003800000 */
.L_x_8:
[----:B------:R-:W0:Y:S02]  /*74f0*/  SYNCS.PHASECHK.TRANS64.TRYWAIT P2, [UR11], R136 ;  /* 0x00000088ff0075a7 */ /* 0x000e24000804110b */
[----:B0-----:R-:W-:Y:S05]  /*7500*/  @!P2 BRA `(.L_x_8) ;  /* 0xfffffffc00f8a947 */ /* 0x001fea000383ffff */
[----:B------:R-:W-:Y:S05]  /*7510*/  BRA `(.L_x_16) ;  /* 0xffffffd800947947 */ /* 0x000fea000383ffff */
.L_x_12:
[----:B------:R-:W1:Y:S02]  /*7520*/  SYNCS.PHASECHK.TRANS64.TRYWAIT P0, [UR11], R2 ;  /* 0x00000002ff0075a7 */ /* 0x000e64000800110b */
[----:B-1----:R-:W-:Y:S05]  /*7530*/  @!P0 BRA `(.L_x_12) ;  /* 0xfffffffc00f88947 */ /* 0x002fea000383ffff */
[----:B------:R-:W-:Y:S05]  /*7540*/  BRA `(.L_x_11) ;  /* 0xffffffec00b07947 */ /* 0x000fea000383ffff */
        .weak           $__internal_0_$__cuda_sm10x_tcgen05_guardrail_trap_col_being_dealloced_not_returned_by_alloc
        .type           $__internal_0_$__cuda_sm10x_tcgen05_guardrail_trap_col_being_dealloced_not_returned_by_alloc,@function
        .size           $__internal_0_$__cuda_sm10x_tcgen05_guardrail_trap_col_being_dealloced_not_returned_by_alloc,($__internal_1_$__cuda_sm10x_tcgen05_guardrail_trap_phase_invalid_during_alloc - $__internal_0_$__cuda_sm10x_tcgen05_guardrail_trap_col_being_dealloced_not_returned_by_alloc)
$__internal_0_$__cuda_sm10x_tcgen05_guardrail_trap_col_being_dealloced_not_returned_by_alloc:
[----:B------:R-:W-:Y:S05]  /*7550*/  BPT.TRAP 0x1 ;  /* 0x000000040000795c */ /* 0x000fea0000300000 */
[----:B------:R-:W-:-:S04]  /*7560*/  IMAD.MOV.U32 R3, RZ, RZ, 0x0 ;  /* 0x00000000ff037424 */ /* 0x000fc800078e00ff */
[----:B------:R-:W-:Y:S05]  /*7570*/  RET.REL.NODEC R2 `(matmul_kernel) ;  /* 0xffffff8802a07950 */ /* 0x000fea0003c3ffff */
        .weak           $__internal_1_$__cuda_sm10x_tcgen05_guardrail_trap_phase_invalid_during_alloc
        .type           $__internal_1_$__cuda_sm10x_tcgen05_guardrail_trap_phase_invalid_during_alloc,@function
        .size           $__internal_1_$__cuda_sm10x_tcgen05_guardrail_trap_phase_invalid_during_alloc,($__internal_2_$__cuda_sm10x_tcgen05_guardrail_trap_unallocated_columns_being_dealloced - $__internal_1_$__cuda_sm10x_tcgen05_guardrail_trap_phase_invalid_during_alloc)
$__internal_1_$__cuda_sm10x_tcgen05_guardrail_trap_phase_invalid_during_alloc:
[----:B------:R-:W-:Y:S05]  /*7580*/  BPT.TRAP 0x1 ;  /* 0x000000040000795c */ /* 0x000fea0000300000 */
[----:B------:R-:W-:-:S04]  /*7590*/  IMAD.MOV.U32 R3, RZ, RZ, 0x0 ;  /* 0x00000000ff037424 */ /* 0x000fc800078e00ff */
[----:B------:R-:W-:Y:S05]  /*75a0*/  RET.REL.NODEC R2 `(matmul_kernel) ;  /* 0xffffff8802947950 */ /* 0x000fea0003c3ffff */
        .weak           $__internal_2_$__cuda_sm10x_tcgen05_guardrail_trap_unallocated_columns_being_dealloced
        .type           $__internal_2_$__cuda_sm10x_tcgen05_guardrail_trap_unallocated_columns_being_dealloced,@function
        .size           $__internal_2_$__cuda_sm10x_tcgen05_guardrail_trap_unallocated_columns_being_dealloced,(.L_x_20 - $__internal_2_$__cuda_sm10x_tcgen05_guardrail_trap_unallocated_columns_being_dealloced)
$__internal_2_$__cuda_sm10x_tcgen05_guardrail_trap_unallocated_columns_being_dealloced:
[----:B------:R-:W-:Y:S05]  /*75b0*/  BPT.TRAP 0x1 ;  /* 0x000000040000795c */ /* 0x000fea0000300000 */
[----:B------:R-:W-:-:S04]  /*75c0*/  IMAD.MOV.U32 R3, RZ, RZ, 0x0 ;  /* 0x00000000ff037424 */ /* 0x000fc800078e00ff */
[----:B------:R-:W-:Y:S05]  /*75d0*/  RET.REL.NODEC R2 `(matmul_kernel) ;  /* 0xffffff8802887950 */ /* 0x000fea0003c3ffff */
.L_x_17:
[----:B------:R-:W-:-:S00]  /*75e0*/  BRA `(.L_x_17) ;  /* 0xfffffffc00fc7947 */ /* 0x000fc0000383ffff */
[----:B------:R-:W-:-:S00]  /*75f0*/  NOP ;  /* 0x0000000000007918 */ /* 0x000fc00000000000 */
        /* <DEDUP_REMOVED lines=8> */
.L_x_20:


//--------------------- .nv.shared.matmul_kernel  --------------------------
	.section	.nv.shared.matmul_kernel,"aw",@nobits
	.sectionflags	@""
	.align	16
	.zero		1024


//--------------------- .nv.shared.reserved.0     --------------------------
	.section	.nv.shared.reserved.0,"aw",@nobits
	.align	8
	.weak		__nv_reservedSMEM_offset_0_alias
	.size		__nv_reservedSMEM_offset_0_alias, 0, 64
	.other		__nv_reservedSMEM_offset_0_alias,@"STO_CUDA_RESERVED_SHARED STV_DEFAULT"
__nv_reservedSMEM_offset_0_alias:
	.zero		0
.nv.shared.reserved.0:
	.zero		64
	.weak		__nv_reservedSMEM_allocation_phase
	.type		__nv_reservedSMEM_allocation_phase,@object
	.size		__nv_reservedSMEM_allocation_phase,(.L_0 - __nv_reservedSMEM_allocation_phase)
__nv_reservedSMEM_allocation_phase:
	.zero		1
.L_0:
	.zero		7
	.weak		__nv_reservedSMEM_devtool_atexit_pc
	.type		__nv_reservedSMEM_devtool_atexit_pc,@object
	.size		__nv_reservedSMEM_devtool_atexit_pc,(__nv_reservedSMEM_allocation_mask - __nv_reservedSMEM_devtool_atexit_pc)
__nv_reservedSMEM_devtool_atexit_pc:
	.zero		8
	.weak		__nv_reservedSMEM_allocation_mask
	.type		__nv_reservedSMEM_allocation_mask,@object
	.size		__nv_reservedSMEM_allocation_mask,(.L_2 - __nv_reservedSMEM_allocation_mask)
__nv_reservedSMEM_allocation_mask:
	.zero		4
.L_2:


//--------------------- .nv.constant0.matmul_kernel --------------------------
	.section	.nv.constant0.matmul_kernel,"a",@progbits
	.sectionflags	@""
	.align	4
.nv.constant0.matmul_kernel:
	.zero		976


//--------------------- SYMBOLS --------------------------

	.type		.nv.reservedSmem.offset0,@object
	.size		.nv.reservedSmem.offset0,0x4
	.type		.nv.reservedSmem.cap,@object
	.size		.nv.reservedSmem.cap,0x4
